//
// Generated by NVIDIA NVVM Compiler
//
// Compiler Build ID: CL-36424714
// Cuda compilation tools, release 13.0, V13.0.88
// Based on NVVM 20.0.0
//

.version 9.0
.target sm_100
.address_size 64

	// .globl	_Z15calcWeightedCoviiPKdS0_Pd
.global .align 1 .b8 _ZN34_INTERNAL_074db3f4_4_k_cu_b29507544cuda3std3__45__cpo5beginE[1];
.global .align 1 .b8 _ZN34_INTERNAL_074db3f4_4_k_cu_b29507544cuda3std3__45__cpo3endE[1];
.global .align 1 .b8 _ZN34_INTERNAL_074db3f4_4_k_cu_b29507544cuda3std3__45__cpo6cbeginE[1];
.global .align 1 .b8 _ZN34_INTERNAL_074db3f4_4_k_cu_b29507544cuda3std3__45__cpo4cendE[1];
.global .align 1 .b8 _ZN34_INTERNAL_074db3f4_4_k_cu_b29507544cuda3std3__45__cpo6rbeginE[1];
.global .align 1 .b8 _ZN34_INTERNAL_074db3f4_4_k_cu_b29507544cuda3std3__45__cpo4rendE[1];
.global .align 1 .b8 _ZN34_INTERNAL_074db3f4_4_k_cu_b29507544cuda3std3__45__cpo7crbeginE[1];
.global .align 1 .b8 _ZN34_INTERNAL_074db3f4_4_k_cu_b29507544cuda3std3__45__cpo5crendE[1];
.global .align 1 .b8 _ZN34_INTERNAL_074db3f4_4_k_cu_b29507544cuda3std3__436_GLOBAL__N__074db3f4_4_k_cu_b29507546ignoreE[1];
.global .align 1 .b8 _ZN34_INTERNAL_074db3f4_4_k_cu_b29507544cuda3std3__419piecewise_constructE[1];
.global .align 1 .b8 _ZN34_INTERNAL_074db3f4_4_k_cu_b29507544cuda3std3__48in_placeE[1];
.global .align 1 .b8 _ZN34_INTERNAL_074db3f4_4_k_cu_b29507544cuda3std3__420unreachable_sentinelE[1];
.global .align 1 .b8 _ZN34_INTERNAL_074db3f4_4_k_cu_b29507544cuda3std3__47nulloptE[1];
.global .align 1 .b8 _ZN34_INTERNAL_074db3f4_4_k_cu_b29507544cuda3std3__48unexpectE[1];
.global .align 1 .b8 _ZN34_INTERNAL_074db3f4_4_k_cu_b29507544cuda3std6ranges3__45__cpo4swapE[1];
.global .align 1 .b8 _ZN34_INTERNAL_074db3f4_4_k_cu_b29507544cuda3std6ranges3__45__cpo9iter_moveE[1];
.global .align 1 .b8 _ZN34_INTERNAL_074db3f4_4_k_cu_b29507544cuda3std6ranges3__45__cpo5beginE[1];
.global .align 1 .b8 _ZN34_INTERNAL_074db3f4_4_k_cu_b29507544cuda3std6ranges3__45__cpo3endE[1];
.global .align 1 .b8 _ZN34_INTERNAL_074db3f4_4_k_cu_b29507544cuda3std6ranges3__45__cpo6cbeginE[1];
.global .align 1 .b8 _ZN34_INTERNAL_074db3f4_4_k_cu_b29507544cuda3std6ranges3__45__cpo4cendE[1];
.global .align 1 .b8 _ZN34_INTERNAL_074db3f4_4_k_cu_b29507544cuda3std6ranges3__45__cpo7advanceE[1];
.global .align 1 .b8 _ZN34_INTERNAL_074db3f4_4_k_cu_b29507544cuda3std6ranges3__45__cpo9iter_swapE[1];
.global .align 1 .b8 _ZN34_INTERNAL_074db3f4_4_k_cu_b29507544cuda3std6ranges3__45__cpo4nextE[1];
.global .align 1 .b8 _ZN34_INTERNAL_074db3f4_4_k_cu_b29507544cuda3std6ranges3__45__cpo4prevE[1];
.global .align 1 .b8 _ZN34_INTERNAL_074db3f4_4_k_cu_b29507544cuda3std6ranges3__45__cpo4dataE[1];
.global .align 1 .b8 _ZN34_INTERNAL_074db3f4_4_k_cu_b29507544cuda3std6ranges3__45__cpo5cdataE[1];
.global .align 1 .b8 _ZN34_INTERNAL_074db3f4_4_k_cu_b29507544cuda3std6ranges3__45__cpo4sizeE[1];
.global .align 1 .b8 _ZN34_INTERNAL_074db3f4_4_k_cu_b29507544cuda3std6ranges3__45__cpo5ssizeE[1];
.global .align 1 .b8 _ZN34_INTERNAL_074db3f4_4_k_cu_b29507544cuda3std6ranges3__45__cpo8distanceE[1];
.global .align 1 .b8 _ZN34_INTERNAL_074db3f4_4_k_cu_b29507546thrust24THRUST_300001_SM_1000_NS8cuda_cub3parE[1];
.global .align 1 .b8 _ZN34_INTERNAL_074db3f4_4_k_cu_b29507546thrust24THRUST_300001_SM_1000_NS8cuda_cub10par_nosyncE[1];
.global .align 1 .b8 _ZN34_INTERNAL_074db3f4_4_k_cu_b29507546thrust24THRUST_300001_SM_1000_NS6system6detail10sequential3seqE[1];
.global .align 1 .b8 _ZN34_INTERNAL_074db3f4_4_k_cu_b29507546thrust24THRUST_300001_SM_1000_NS12placeholders2_1E[1];
.global .align 1 .b8 _ZN34_INTERNAL_074db3f4_4_k_cu_b29507546thrust24THRUST_300001_SM_1000_NS12placeholders2_2E[1];
.global .align 1 .b8 _ZN34_INTERNAL_074db3f4_4_k_cu_b29507546thrust24THRUST_300001_SM_1000_NS12placeholders2_3E[1];
.global .align 1 .b8 _ZN34_INTERNAL_074db3f4_4_k_cu_b29507546thrust24THRUST_300001_SM_1000_NS12placeholders2_4E[1];
.global .align 1 .b8 _ZN34_INTERNAL_074db3f4_4_k_cu_b29507546thrust24THRUST_300001_SM_1000_NS12placeholders2_5E[1];
.global .align 1 .b8 _ZN34_INTERNAL_074db3f4_4_k_cu_b29507546thrust24THRUST_300001_SM_1000_NS12placeholders2_6E[1];
.global .align 1 .b8 _ZN34_INTERNAL_074db3f4_4_k_cu_b29507546thrust24THRUST_300001_SM_1000_NS12placeholders2_7E[1];
.global .align 1 .b8 _ZN34_INTERNAL_074db3f4_4_k_cu_b29507546thrust24THRUST_300001_SM_1000_NS12placeholders2_8E[1];
.global .align 1 .b8 _ZN34_INTERNAL_074db3f4_4_k_cu_b29507546thrust24THRUST_300001_SM_1000_NS12placeholders2_9E[1];
.global .align 1 .b8 _ZN34_INTERNAL_074db3f4_4_k_cu_b29507546thrust24THRUST_300001_SM_1000_NS12placeholders3_10E[1];
.global .align 1 .b8 _ZN34_INTERNAL_074db3f4_4_k_cu_b29507546thrust24THRUST_300001_SM_1000_NS3seqE[1];
.extern .shared .align 16 .b8 shared_mem[];

.visible .entry _Z15calcWeightedCoviiPKdS0_Pd(
	.param .u32 _Z15calcWeightedCoviiPKdS0_Pd_param_0,
	.param .u32 _Z15calcWeightedCoviiPKdS0_Pd_param_1,
	.param .u64 .ptr .align 1 _Z15calcWeightedCoviiPKdS0_Pd_param_2,
	.param .u64 .ptr .align 1 _Z15calcWeightedCoviiPKdS0_Pd_param_3,
	.param .u64 .ptr .align 1 _Z15calcWeightedCoviiPKdS0_Pd_param_4
)
{
	.reg .pred 	%p<33>;
	.reg .b16 	%rs<5>;
	.reg .b32 	%r<367>;
	.reg .b64 	%rd<64>;
	.reg .b64 	%fd<290>;

	ld.param.u32 	%r124, [_Z15calcWeightedCoviiPKdS0_Pd_param_0];
	mov.u32 	%r1, %tid.x;
	mov.u32 	%r127, %ntid.x;
	add.s32 	%r128, %r1, %r127;
	cvt.u16.u32 	%rs2, %r128;
	add.s16 	%rs3, %rs2, -32;
	cvt.u16.u32 	%rs4, %r127;
	rem.s16 	%rs1, %rs3, %rs4;
	cvt.s32.s16 	%r360, %rs1;
	mad.lo.s32 	%r129, %r124, %r124, %r124;
	shr.u32 	%r130, %r129, 31;
	add.s32 	%r131, %r129, %r130;
	shr.s32 	%r132, %r131, 1;
	setp.ge.s32 	%p1, %r1, %r132;
	mov.b32 	%r350, -1;
	mov.u32 	%r351, %r350;
	@%p1 bra 	$L__BB0_2;
	ld.param.u32 	%r331, [_Z15calcWeightedCoviiPKdS0_Pd_param_0];
	div.s32 	%r133, %r1, %r331;
	mul.lo.s32 	%r134, %r133, %r331;
	sub.s32 	%r135, %r1, %r134;
	setp.gt.s32 	%p2, %r133, %r135;
	not.b32 	%r136, %r135;
	add.s32 	%r137, %r331, %r136;
	sub.s32 	%r138, %r331, %r133;
	selp.b32 	%r350, %r137, %r135, %p2;
	selp.b32 	%r351, %r138, %r133, %p2;
$L__BB0_2:
	ld.param.u32 	%r347, [_Z15calcWeightedCoviiPKdS0_Pd_param_1];
	mov.u32 	%r139, %ctaid.x;
	shl.b32 	%r355, %r139, 5;
	add.s32 	%r140, %r347, -32;
	setp.gt.s32 	%p3, %r355, %r140;
	mov.f64 	%fd279, 0d0000000000000000;
	@%p3 bra 	$L__BB0_16;
	ld.param.u32 	%r332, [_Z15calcWeightedCoviiPKdS0_Pd_param_0];
	shl.b32 	%r355, %r139, 5;
	add.s32 	%r142, %r127, %r360;
	shl.b32 	%r143, %r332, 4;
	max.s32 	%r144, %r143, %r142;
	setp.lt.s32 	%p4, %r142, %r143;
	selp.u32 	%r145, 1, 0, %p4;
	add.s32 	%r146, %r142, %r145;
	sub.s32 	%r147, %r144, %r146;
	div.u32 	%r148, %r147, %r127;
	add.s32 	%r10, %r148, %r145;
	shl.b32 	%r149, %r350, 3;
	mov.u32 	%r150, shared_mem;
	add.s32 	%r151, %r150, 256;
	add.s32 	%r152, %r151, %r149;
	shl.b32 	%r153, %r351, 3;
	add.s32 	%r154, %r151, %r153;
	shl.b32 	%r155, %r332, 3;
	add.s32 	%r11, %r152, %r155;
	add.s32 	%r12, %r154, %r155;
	add.s32 	%r13, %r11, %r155;
	add.s32 	%r14, %r12, %r155;
	add.s32 	%r156, %r13, %r155;
	add.s32 	%r157, %r14, %r155;
	add.s32 	%r15, %r156, %r155;
	add.s32 	%r16, %r157, %r155;
	add.s32 	%r17, %r15, %r155;
	add.s32 	%r18, %r16, %r155;
	add.s32 	%r19, %r17, %r155;
	add.s32 	%r20, %r18, %r155;
	add.s32 	%r21, %r19, %r155;
	add.s32 	%r22, %r20, %r155;
	add.s32 	%r23, %r21, %r155;
	add.s32 	%r24, %r22, %r155;
	add.s32 	%r25, %r23, %r155;
	add.s32 	%r26, %r24, %r155;
	add.s32 	%r27, %r25, %r155;
	add.s32 	%r28, %r26, %r155;
	add.s32 	%r29, %r27, %r155;
	add.s32 	%r30, %r28, %r155;
	add.s32 	%r31, %r29, %r155;
	add.s32 	%r32, %r30, %r155;
	add.s32 	%r33, %r31, %r155;
	add.s32 	%r34, %r32, %r155;
	add.s32 	%r35, %r33, %r155;
	add.s32 	%r36, %r34, %r155;
	add.s32 	%r37, %r35, %r155;
	add.s32 	%r38, %r36, %r155;
	add.s32 	%r39, %r37, %r155;
	add.s32 	%r40, %r38, %r155;
	add.s32 	%r41, %r39, %r155;
	add.s32 	%r42, %r40, %r155;
	add.s32 	%r158, %r41, %r155;
	add.s32 	%r43, %r42, %r155;
	add.s32 	%r159, %r158, %r155;
	add.s32 	%r160, %r43, %r155;
	add.s32 	%r44, %r159, %r155;
	add.s32 	%r161, %r160, %r155;
	add.s32 	%r162, %r44, %r155;
	add.s32 	%r45, %r161, %r155;
	add.s32 	%r46, %r162, %r155;
	add.s32 	%r163, %r45, %r155;
	add.s32 	%r47, %r46, %r155;
	add.s32 	%r48, %r163, %r155;
	add.s32 	%r49, %r47, %r155;
	add.s32 	%r50, %r48, %r155;
	add.s32 	%r51, %r49, %r155;
	add.s32 	%r52, %r50, %r155;
	add.s32 	%r53, %r51, %r155;
	add.s32 	%r54, %r52, %r155;
	add.s32 	%r55, %r53, %r155;
	add.s32 	%r56, %r54, %r155;
	add.s32 	%r57, %r55, %r155;
	add.s32 	%r164, %r56, %r155;
	add.s32 	%r58, %r57, %r155;
	add.s32 	%r59, %r164, %r155;
	add.s32 	%r60, %r58, %r155;
	add.s32 	%r61, %r59, %r155;
	mov.f64 	%fd279, 0d0000000000000000;
	mul.wide.s32 	%rd19, %r127, 16;
$L__BB0_4:
	mov.u32 	%r63, %tid.x;
	setp.gt.u32 	%p5, %r63, 31;
	@%p5 bra 	$L__BB0_6;
	ld.param.u64 	%rd61, [_Z15calcWeightedCoviiPKdS0_Pd_param_3];
	add.s32 	%r165, %r355, %r63;
	cvta.to.global.u64 	%rd6, %rd61;
	mul.wide.s32 	%rd7, %r165, 8;
	add.s64 	%rd8, %rd6, %rd7;
	ld.global.f64 	%fd21, [%rd8];
	shl.b32 	%r166, %r63, 3;
	mov.u32 	%r167, shared_mem;
	add.s32 	%r168, %r167, %r166;
	st.shared.f64 	[%r168], %fd21;
$L__BB0_6:
	ld.param.u32 	%r333, [_Z15calcWeightedCoviiPKdS0_Pd_param_0];
	shl.b32 	%r169, %r333, 4;
	setp.le.s32 	%p6, %r169, %r360;
	@%p6 bra 	$L__BB0_13;
	and.b32  	%r170, %r10, 3;
	setp.eq.s32 	%p7, %r170, 3;
	mov.u32 	%r353, %r360;
	@%p7 bra 	$L__BB0_11;
	ld.param.u64 	%rd56, [_Z15calcWeightedCoviiPKdS0_Pd_param_2];
	ld.param.u32 	%r334, [_Z15calcWeightedCoviiPKdS0_Pd_param_0];
	add.s32 	%r353, %r127, %r360;
	and.b32  	%r171, %r10, 3;
	setp.eq.s32 	%p8, %r171, 0;
	mul.lo.s32 	%r172, %r355, %r334;
	cvta.to.global.u64 	%rd9, %rd56;
	mul.wide.s32 	%rd10, %r172, 8;
	add.s64 	%rd11, %rd9, %rd10;
	mul.wide.s32 	%rd12, %r360, 16;
	add.s64 	%rd13, %rd11, %rd12;
	ld.global.v2.f64 	{%fd22, %fd23}, [%rd13];
	shl.b32 	%r174, %r360, 4;
	mov.u32 	%r175, shared_mem;
	add.s32 	%r176, %r175, %r174;
	st.shared.v2.f64 	[%r176+256], {%fd22, %fd23};
	@%p8 bra 	$L__BB0_11;
	ld.param.u64 	%rd57, [_Z15calcWeightedCoviiPKdS0_Pd_param_2];
	ld.param.u32 	%r335, [_Z15calcWeightedCoviiPKdS0_Pd_param_0];
	add.s32 	%r177, %r127, %r360;
	add.s32 	%r353, %r177, %r127;
	and.b32  	%r178, %r10, 3;
	setp.eq.s32 	%p9, %r178, 1;
	cvta.to.global.u64 	%rd14, %rd57;
	mul.lo.s32 	%r179, %r355, %r335;
	mul.wide.s32 	%rd15, %r179, 8;
	add.s64 	%rd16, %rd14, %rd15;
	mul.wide.s32 	%rd17, %r360, 16;
	add.s64 	%rd18, %rd16, %rd17;
	add.s64 	%rd20, %rd18, %rd19;
	ld.global.v2.f64 	{%fd24, %fd25}, [%rd20];
	shl.b32 	%r181, %r360, 4;
	mov.u32 	%r182, shared_mem;
	add.s32 	%r183, %r182, %r181;
	shl.b32 	%r184, %r127, 4;
	add.s32 	%r185, %r183, %r184;
	st.shared.v2.f64 	[%r185+256], {%fd24, %fd25};
	@%p9 bra 	$L__BB0_11;
	ld.param.u64 	%rd58, [_Z15calcWeightedCoviiPKdS0_Pd_param_2];
	ld.param.u32 	%r336, [_Z15calcWeightedCoviiPKdS0_Pd_param_0];
	add.s32 	%r186, %r127, %r360;
	add.s32 	%r187, %r186, %r127;
	add.s32 	%r353, %r187, %r127;
	shl.b32 	%r188, %r127, 4;
	cvt.u64.u32 	%rd21, %r188;
	cvta.to.global.u64 	%rd22, %rd58;
	mul.lo.s32 	%r189, %r355, %r336;
	mul.wide.s32 	%rd23, %r189, 8;
	add.s64 	%rd24, %rd22, %rd23;
	mul.wide.s32 	%rd25, %r360, 16;
	add.s64 	%rd26, %rd24, %rd25;
	add.s64 	%rd28, %rd26, %rd19;
	add.s64 	%rd29, %rd28, %rd21;
	ld.global.v2.f64 	{%fd26, %fd27}, [%rd29];
	shl.b32 	%r191, %r360, 4;
	mov.u32 	%r192, shared_mem;
	add.s32 	%r193, %r192, %r191;
	add.s32 	%r194, %r193, %r188;
	add.s32 	%r195, %r194, %r188;
	st.shared.v2.f64 	[%r195+256], {%fd26, %fd27};
$L__BB0_11:
	setp.lt.u32 	%p10, %r10, 3;
	@%p10 bra 	$L__BB0_13;
$L__BB0_12:
	ld.param.u64 	%rd59, [_Z15calcWeightedCoviiPKdS0_Pd_param_2];
	ld.param.u32 	%r337, [_Z15calcWeightedCoviiPKdS0_Pd_param_0];
	shl.b32 	%r196, %r353, 4;
	mov.u32 	%r197, shared_mem;
	add.s32 	%r198, %r197, %r196;
	add.s32 	%r199, %r198, 256;
	mul.lo.s32 	%r200, %r355, %r337;
	cvta.to.global.u64 	%rd30, %rd59;
	mul.wide.s32 	%rd31, %r200, 8;
	add.s64 	%rd32, %rd30, %rd31;
	mul.wide.s32 	%rd33, %r353, 16;
	add.s64 	%rd34, %rd32, %rd33;
	ld.global.v2.f64 	{%fd28, %fd29}, [%rd34];
	st.shared.v2.f64 	[%r198+256], {%fd28, %fd29};
	shl.b32 	%r201, %r127, 4;
	add.s32 	%r202, %r199, %r201;
	cvt.u64.u32 	%rd35, %r201;
	add.s64 	%rd36, %rd34, %rd35;
	ld.global.v2.f64 	{%fd30, %fd31}, [%rd36];
	st.shared.v2.f64 	[%r202], {%fd30, %fd31};
	add.s32 	%r203, %r202, %r201;
	add.s64 	%rd37, %rd36, %rd35;
	ld.global.v2.f64 	{%fd32, %fd33}, [%rd37];
	st.shared.v2.f64 	[%r203], {%fd32, %fd33};
	add.s32 	%r204, %r203, %r201;
	add.s64 	%rd38, %rd37, %rd35;
	ld.global.v2.f64 	{%fd34, %fd35}, [%rd38];
	st.shared.v2.f64 	[%r204], {%fd34, %fd35};
	shl.b32 	%r205, %r127, 2;
	add.s32 	%r353, %r205, %r353;
	shl.b32 	%r206, %r337, 4;
	setp.lt.s32 	%p11, %r353, %r206;
	@%p11 bra 	$L__BB0_12;
$L__BB0_13:
	setp.lt.s32 	%p12, %r350, 0;
	bar.sync 	0;
	@%p12 bra 	$L__BB0_15;
	ld.param.u32 	%r338, [_Z15calcWeightedCoviiPKdS0_Pd_param_0];
	shl.b32 	%r207, %r350, 3;
	mov.u32 	%r208, shared_mem;
	add.s32 	%r209, %r208, 256;
	add.s32 	%r210, %r209, %r207;
	ld.shared.f64 	%fd36, [%r210];
	shl.b32 	%r211, %r351, 3;
	add.s32 	%r212, %r209, %r211;
	ld.shared.f64 	%fd37, [%r212];
	mul.f64 	%fd38, %fd36, %fd37;
	ld.shared.v2.f64 	{%fd39, %fd40}, [shared_mem];
	fma.rn.f64 	%fd41, %fd38, %fd39, 0d0000000000000000;
	ld.shared.f64 	%fd42, [%r11];
	ld.shared.f64 	%fd43, [%r12];
	mul.f64 	%fd44, %fd42, %fd43;
	fma.rn.f64 	%fd45, %fd44, %fd40, %fd41;
	ld.shared.f64 	%fd46, [%r13];
	ld.shared.f64 	%fd47, [%r14];
	mul.f64 	%fd48, %fd46, %fd47;
	ld.shared.v2.f64 	{%fd49, %fd50}, [shared_mem+16];
	fma.rn.f64 	%fd51, %fd48, %fd49, %fd45;
	shl.b32 	%r213, %r338, 3;
	add.s32 	%r214, %r13, %r213;
	ld.shared.f64 	%fd52, [%r214];
	add.s32 	%r215, %r14, %r213;
	ld.shared.f64 	%fd53, [%r215];
	mul.f64 	%fd54, %fd52, %fd53;
	fma.rn.f64 	%fd55, %fd54, %fd50, %fd51;
	ld.shared.f64 	%fd56, [%r15];
	ld.shared.f64 	%fd57, [%r16];
	mul.f64 	%fd58, %fd56, %fd57;
	ld.shared.v2.f64 	{%fd59, %fd60}, [shared_mem+32];
	fma.rn.f64 	%fd61, %fd58, %fd59, %fd55;
	ld.shared.f64 	%fd62, [%r17];
	ld.shared.f64 	%fd63, [%r18];
	mul.f64 	%fd64, %fd62, %fd63;
	fma.rn.f64 	%fd65, %fd64, %fd60, %fd61;
	ld.shared.f64 	%fd66, [%r19];
	ld.shared.f64 	%fd67, [%r20];
	mul.f64 	%fd68, %fd66, %fd67;
	ld.shared.v2.f64 	{%fd69, %fd70}, [shared_mem+48];
	fma.rn.f64 	%fd71, %fd68, %fd69, %fd65;
	ld.shared.f64 	%fd72, [%r21];
	ld.shared.f64 	%fd73, [%r22];
	mul.f64 	%fd74, %fd72, %fd73;
	fma.rn.f64 	%fd75, %fd74, %fd70, %fd71;
	ld.shared.f64 	%fd76, [%r23];
	ld.shared.f64 	%fd77, [%r24];
	mul.f64 	%fd78, %fd76, %fd77;
	ld.shared.v2.f64 	{%fd79, %fd80}, [shared_mem+64];
	fma.rn.f64 	%fd81, %fd78, %fd79, %fd75;
	ld.shared.f64 	%fd82, [%r25];
	ld.shared.f64 	%fd83, [%r26];
	mul.f64 	%fd84, %fd82, %fd83;
	fma.rn.f64 	%fd85, %fd84, %fd80, %fd81;
	ld.shared.f64 	%fd86, [%r27];
	ld.shared.f64 	%fd87, [%r28];
	mul.f64 	%fd88, %fd86, %fd87;
	ld.shared.v2.f64 	{%fd89, %fd90}, [shared_mem+80];
	fma.rn.f64 	%fd91, %fd88, %fd89, %fd85;
	ld.shared.f64 	%fd92, [%r29];
	ld.shared.f64 	%fd93, [%r30];
	mul.f64 	%fd94, %fd92, %fd93;
	fma.rn.f64 	%fd95, %fd94, %fd90, %fd91;
	ld.shared.f64 	%fd96, [%r31];
	ld.shared.f64 	%fd97, [%r32];
	mul.f64 	%fd98, %fd96, %fd97;
	ld.shared.v2.f64 	{%fd99, %fd100}, [shared_mem+96];
	fma.rn.f64 	%fd101, %fd98, %fd99, %fd95;
	ld.shared.f64 	%fd102, [%r33];
	ld.shared.f64 	%fd103, [%r34];
	mul.f64 	%fd104, %fd102, %fd103;
	fma.rn.f64 	%fd105, %fd104, %fd100, %fd101;
	ld.shared.f64 	%fd106, [%r35];
	ld.shared.f64 	%fd107, [%r36];
	mul.f64 	%fd108, %fd106, %fd107;
	ld.shared.v2.f64 	{%fd109, %fd110}, [shared_mem+112];
	fma.rn.f64 	%fd111, %fd108, %fd109, %fd105;
	ld.shared.f64 	%fd112, [%r37];
	ld.shared.f64 	%fd113, [%r38];
	mul.f64 	%fd114, %fd112, %fd113;
	fma.rn.f64 	%fd115, %fd114, %fd110, %fd111;
	ld.shared.f64 	%fd116, [%r39];
	ld.shared.f64 	%fd117, [%r40];
	mul.f64 	%fd118, %fd116, %fd117;
	ld.shared.v2.f64 	{%fd119, %fd120}, [shared_mem+128];
	fma.rn.f64 	%fd121, %fd118, %fd119, %fd115;
	ld.shared.f64 	%fd122, [%r41];
	ld.shared.f64 	%fd123, [%r42];
	mul.f64 	%fd124, %fd122, %fd123;
	fma.rn.f64 	%fd125, %fd124, %fd120, %fd121;
	add.s32 	%r216, %r41, %r213;
	ld.shared.f64 	%fd126, [%r216];
	ld.shared.f64 	%fd127, [%r43];
	mul.f64 	%fd128, %fd126, %fd127;
	ld.shared.v2.f64 	{%fd129, %fd130}, [shared_mem+144];
	fma.rn.f64 	%fd131, %fd128, %fd129, %fd125;
	add.s32 	%r217, %r216, %r213;
	ld.shared.f64 	%fd132, [%r217];
	add.s32 	%r218, %r43, %r213;
	ld.shared.f64 	%fd133, [%r218];
	mul.f64 	%fd134, %fd132, %fd133;
	fma.rn.f64 	%fd135, %fd134, %fd130, %fd131;
	ld.shared.f64 	%fd136, [%r44];
	add.s32 	%r219, %r218, %r213;
	ld.shared.f64 	%fd137, [%r219];
	mul.f64 	%fd138, %fd136, %fd137;
	ld.shared.v2.f64 	{%fd139, %fd140}, [shared_mem+160];
	fma.rn.f64 	%fd141, %fd138, %fd139, %fd135;
	add.s32 	%r220, %r44, %r213;
	ld.shared.f64 	%fd142, [%r220];
	ld.shared.f64 	%fd143, [%r45];
	mul.f64 	%fd144, %fd142, %fd143;
	fma.rn.f64 	%fd145, %fd144, %fd140, %fd141;
	ld.shared.f64 	%fd146, [%r46];
	add.s32 	%r221, %r45, %r213;
	ld.shared.f64 	%fd147, [%r221];
	mul.f64 	%fd148, %fd146, %fd147;
	ld.shared.v2.f64 	{%fd149, %fd150}, [shared_mem+176];
	fma.rn.f64 	%fd151, %fd148, %fd149, %fd145;
	ld.shared.f64 	%fd152, [%r47];
	ld.shared.f64 	%fd153, [%r48];
	mul.f64 	%fd154, %fd152, %fd153;
	fma.rn.f64 	%fd155, %fd154, %fd150, %fd151;
	ld.shared.f64 	%fd156, [%r49];
	ld.shared.f64 	%fd157, [%r50];
	mul.f64 	%fd158, %fd156, %fd157;
	ld.shared.v2.f64 	{%fd159, %fd160}, [shared_mem+192];
	fma.rn.f64 	%fd161, %fd158, %fd159, %fd155;
	ld.shared.f64 	%fd162, [%r51];
	ld.shared.f64 	%fd163, [%r52];
	mul.f64 	%fd164, %fd162, %fd163;
	fma.rn.f64 	%fd165, %fd164, %fd160, %fd161;
	ld.shared.f64 	%fd166, [%r53];
	ld.shared.f64 	%fd167, [%r54];
	mul.f64 	%fd168, %fd166, %fd167;
	ld.shared.v2.f64 	{%fd169, %fd170}, [shared_mem+208];
	fma.rn.f64 	%fd171, %fd168, %fd169, %fd165;
	ld.shared.f64 	%fd172, [%r55];
	ld.shared.f64 	%fd173, [%r56];
	mul.f64 	%fd174, %fd172, %fd173;
	fma.rn.f64 	%fd175, %fd174, %fd170, %fd171;
	ld.shared.f64 	%fd176, [%r57];
	add.s32 	%r222, %r56, %r213;
	ld.shared.f64 	%fd177, [%r222];
	mul.f64 	%fd178, %fd176, %fd177;
	ld.shared.v2.f64 	{%fd179, %fd180}, [shared_mem+224];
	fma.rn.f64 	%fd181, %fd178, %fd179, %fd175;
	ld.shared.f64 	%fd182, [%r58];
	ld.shared.f64 	%fd183, [%r59];
	mul.f64 	%fd184, %fd182, %fd183;
	fma.rn.f64 	%fd185, %fd184, %fd180, %fd181;
	ld.shared.f64 	%fd186, [%r60];
	ld.shared.f64 	%fd187, [%r61];
	mul.f64 	%fd188, %fd186, %fd187;
	ld.shared.v2.f64 	{%fd189, %fd190}, [shared_mem+240];
	fma.rn.f64 	%fd191, %fd188, %fd189, %fd185;
	add.s32 	%r223, %r60, %r213;
	ld.shared.f64 	%fd192, [%r223];
	add.s32 	%r224, %r61, %r213;
	ld.shared.f64 	%fd193, [%r224];
	mul.f64 	%fd194, %fd192, %fd193;
	fma.rn.f64 	%fd195, %fd194, %fd190, %fd191;
	add.f64 	%fd279, %fd279, %fd195;
$L__BB0_15:
	ld.param.u32 	%r348, [_Z15calcWeightedCoviiPKdS0_Pd_param_1];
	bar.sync 	0;
	mov.u32 	%r225, %nctaid.x;
	shl.b32 	%r226, %r225, 5;
	add.s32 	%r355, %r355, %r226;
	add.s32 	%r227, %r348, -32;
	setp.le.s32 	%p13, %r355, %r227;
	@%p13 bra 	$L__BB0_4;
$L__BB0_16:
	ld.param.u32 	%r349, [_Z15calcWeightedCoviiPKdS0_Pd_param_1];
	sub.s32 	%r72, %r349, %r355;
	setp.lt.s32 	%p14, %r72, 1;
	@%p14 bra 	$L__BB0_39;
	mov.u32 	%r73, %tid.x;
	setp.ge.s32 	%p15, %r73, %r72;
	@%p15 bra 	$L__BB0_19;
	ld.param.u64 	%rd62, [_Z15calcWeightedCoviiPKdS0_Pd_param_3];
	add.s32 	%r228, %r355, %r73;
	cvta.to.global.u64 	%rd39, %rd62;
	mul.wide.s32 	%rd40, %r228, 8;
	add.s64 	%rd41, %rd39, %rd40;
	ld.global.f64 	%fd196, [%rd41];
	shl.b32 	%r229, %r73, 3;
	mov.u32 	%r230, shared_mem;
	add.s32 	%r231, %r230, %r229;
	st.shared.f64 	[%r231], %fd196;
$L__BB0_19:
	ld.param.u32 	%r339, [_Z15calcWeightedCoviiPKdS0_Pd_param_0];
	mul.lo.s32 	%r74, %r72, %r339;
	setp.le.s32 	%p16, %r74, %r360;
	@%p16 bra 	$L__BB0_26;
	ld.param.u64 	%rd60, [_Z15calcWeightedCoviiPKdS0_Pd_param_2];
	ld.param.u32 	%r340, [_Z15calcWeightedCoviiPKdS0_Pd_param_0];
	cvta.to.global.u64 	%rd1, %rd60;
	mul.lo.s32 	%r75, %r355, %r340;
	mov.u32 	%r76, %ntid.x;
	add.s32 	%r232, %r76, %r360;
	max.s32 	%r233, %r74, %r232;
	setp.lt.s32 	%p17, %r232, %r74;
	selp.u32 	%r234, 1, 0, %p17;
	add.s32 	%r235, %r232, %r234;
	sub.s32 	%r236, %r233, %r235;
	div.u32 	%r237, %r236, %r76;
	add.s32 	%r77, %r237, %r234;
	and.b32  	%r238, %r77, 3;
	setp.eq.s32 	%p18, %r238, 3;
	@%p18 bra 	$L__BB0_23;
	add.s32 	%r239, %r77, 1;
	and.b32  	%r240, %r239, 3;
	shl.b32 	%r241, %r360, 3;
	mov.u32 	%r242, shared_mem;
	add.s32 	%r243, %r241, %r242;
	add.s32 	%r358, %r243, 256;
	shl.b32 	%r79, %r76, 3;
	add.s32 	%r357, %r75, %r360;
	neg.s32 	%r356, %r240;
	mad.lo.s32 	%r360, %r76, %r240, %r360;
$L__BB0_22:
	.pragma "nounroll";
	mul.wide.s32 	%rd42, %r357, 8;
	add.s64 	%rd43, %rd1, %rd42;
	ld.global.f64 	%fd197, [%rd43];
	st.shared.f64 	[%r358], %fd197;
	add.s32 	%r358, %r358, %r79;
	add.s32 	%r357, %r357, %r76;
	add.s32 	%r356, %r356, 1;
	setp.ne.s32 	%p19, %r356, 0;
	@%p19 bra 	$L__BB0_22;
$L__BB0_23:
	setp.lt.u32 	%p20, %r77, 3;
	@%p20 bra 	$L__BB0_26;
	mov.u32 	%r246, shared_mem;
	shl.b32 	%r249, %r76, 3;
	cvt.u64.u32 	%rd46, %r249;
	shl.b32 	%r253, %r76, 2;
$L__BB0_25:
	add.s32 	%r244, %r360, %r75;
	mul.wide.s32 	%rd44, %r244, 8;
	add.s64 	%rd45, %rd1, %rd44;
	ld.global.f64 	%fd198, [%rd45];
	shl.b32 	%r245, %r360, 3;
	add.s32 	%r247, %r246, %r245;
	add.s32 	%r248, %r247, 256;
	st.shared.f64 	[%r247+256], %fd198;
	add.s64 	%rd47, %rd45, %rd46;
	ld.global.f64 	%fd199, [%rd47];
	add.s32 	%r250, %r248, %r249;
	st.shared.f64 	[%r250], %fd199;
	add.s64 	%rd48, %rd47, %rd46;
	ld.global.f64 	%fd200, [%rd48];
	add.s32 	%r251, %r250, %r249;
	st.shared.f64 	[%r251], %fd200;
	add.s64 	%rd49, %rd48, %rd46;
	ld.global.f64 	%fd201, [%rd49];
	add.s32 	%r252, %r251, %r249;
	st.shared.f64 	[%r252], %fd201;
	add.s32 	%r360, %r253, %r360;
	setp.lt.s32 	%p21, %r360, %r74;
	@%p21 bra 	$L__BB0_25;
$L__BB0_26:
	bar.sync 	0;
	setp.lt.s32 	%p22, %r350, 0;
	@%p22 bra 	$L__BB0_42;
	and.b32  	%r92, %r72, 7;
	setp.lt.u32 	%p23, %r72, 8;
	mov.f64 	%fd288, 0d0000000000000000;
	mov.b32 	%r365, 0;
	@%p23 bra 	$L__BB0_30;
	ld.param.u32 	%r341, [_Z15calcWeightedCoviiPKdS0_Pd_param_0];
	and.b32  	%r365, %r72, 2147483640;
	neg.s32 	%r363, %r365;
	shl.b32 	%r257, %r350, 3;
	add.s32 	%r95, %r257, 256;
	shl.b32 	%r96, %r341, 6;
	mul.lo.s32 	%r258, %r341, 56;
	add.s32 	%r97, %r95, %r258;
	mul.lo.s32 	%r259, %r341, 48;
	add.s32 	%r98, %r95, %r259;
	shl.b32 	%r260, %r351, 3;
	shl.b32 	%r261, %r341, 3;
	add.s32 	%r106, %r260, 256;
	add.s32 	%r99, %r106, %r261;
	shl.b32 	%r262, %r341, 4;
	add.s32 	%r100, %r106, %r262;
	mul.lo.s32 	%r263, %r341, 24;
	add.s32 	%r101, %r106, %r263;
	shl.b32 	%r264, %r341, 5;
	add.s32 	%r102, %r106, %r264;
	mul.lo.s32 	%r265, %r341, 40;
	add.s32 	%r103, %r106, %r265;
	add.s32 	%r104, %r106, %r259;
	add.s32 	%r105, %r106, %r258;
	add.s32 	%r107, %r95, %r261;
	add.s32 	%r108, %r95, %r262;
	add.s32 	%r109, %r95, %r263;
	add.s32 	%r110, %r95, %r264;
	add.s32 	%r111, %r95, %r265;
	mov.u32 	%r362, shared_mem;
	add.s32 	%r361, %r362, 32;
	mov.f64 	%fd288, 0d0000000000000000;
$L__BB0_29:
	.pragma "nounroll";
	add.s32 	%r266, %r362, %r95;
	ld.shared.f64 	%fd205, [%r266];
	add.s32 	%r267, %r362, %r106;
	ld.shared.f64 	%fd206, [%r267];
	mul.f64 	%fd207, %fd205, %fd206;
	ld.shared.v2.f64 	{%fd208, %fd209}, [%r361+-32];
	fma.rn.f64 	%fd210, %fd207, %fd208, %fd288;
	add.s32 	%r268, %r362, %r107;
	ld.shared.f64 	%fd211, [%r268];
	add.s32 	%r269, %r362, %r99;
	ld.shared.f64 	%fd212, [%r269];
	mul.f64 	%fd213, %fd211, %fd212;
	fma.rn.f64 	%fd214, %fd213, %fd209, %fd210;
	add.s32 	%r270, %r362, %r108;
	ld.shared.f64 	%fd215, [%r270];
	add.s32 	%r271, %r362, %r100;
	ld.shared.f64 	%fd216, [%r271];
	mul.f64 	%fd217, %fd215, %fd216;
	ld.shared.v2.f64 	{%fd218, %fd219}, [%r361+-16];
	fma.rn.f64 	%fd220, %fd217, %fd218, %fd214;
	add.s32 	%r272, %r362, %r109;
	ld.shared.f64 	%fd221, [%r272];
	add.s32 	%r273, %r362, %r101;
	ld.shared.f64 	%fd222, [%r273];
	mul.f64 	%fd223, %fd221, %fd222;
	fma.rn.f64 	%fd224, %fd223, %fd219, %fd220;
	add.s32 	%r274, %r362, %r110;
	ld.shared.f64 	%fd225, [%r274];
	add.s32 	%r275, %r362, %r102;
	ld.shared.f64 	%fd226, [%r275];
	mul.f64 	%fd227, %fd225, %fd226;
	ld.shared.v2.f64 	{%fd228, %fd229}, [%r361];
	fma.rn.f64 	%fd230, %fd227, %fd228, %fd224;
	add.s32 	%r276, %r362, %r111;
	ld.shared.f64 	%fd231, [%r276];
	add.s32 	%r277, %r362, %r103;
	ld.shared.f64 	%fd232, [%r277];
	mul.f64 	%fd233, %fd231, %fd232;
	fma.rn.f64 	%fd234, %fd233, %fd229, %fd230;
	add.s32 	%r278, %r362, %r98;
	ld.shared.f64 	%fd235, [%r278];
	add.s32 	%r279, %r362, %r104;
	ld.shared.f64 	%fd236, [%r279];
	mul.f64 	%fd237, %fd235, %fd236;
	ld.shared.v2.f64 	{%fd238, %fd239}, [%r361+16];
	fma.rn.f64 	%fd240, %fd237, %fd238, %fd234;
	add.s32 	%r280, %r362, %r97;
	ld.shared.f64 	%fd241, [%r280];
	add.s32 	%r281, %r362, %r105;
	ld.shared.f64 	%fd242, [%r281];
	mul.f64 	%fd243, %fd241, %fd242;
	fma.rn.f64 	%fd288, %fd243, %fd239, %fd240;
	add.s32 	%r363, %r363, 8;
	add.s32 	%r362, %r362, %r96;
	add.s32 	%r361, %r361, 64;
	setp.ne.s32 	%p24, %r363, 0;
	@%p24 bra 	$L__BB0_29;
$L__BB0_30:
	setp.eq.s32 	%p25, %r92, 0;
	@%p25 bra 	$L__BB0_38;
	and.b32  	%r119, %r72, 3;
	setp.lt.u32 	%p26, %r92, 4;
	@%p26 bra 	$L__BB0_33;
	ld.param.u32 	%r342, [_Z15calcWeightedCoviiPKdS0_Pd_param_0];
	mul.lo.s32 	%r282, %r365, %r342;
	add.s32 	%r283, %r282, %r350;
	shl.b32 	%r284, %r283, 3;
	mov.u32 	%r285, shared_mem;
	add.s32 	%r286, %r285, 256;
	add.s32 	%r287, %r286, %r284;
	ld.shared.f64 	%fd245, [%r287];
	add.s32 	%r288, %r282, %r351;
	shl.b32 	%r289, %r288, 3;
	add.s32 	%r290, %r286, %r289;
	ld.shared.f64 	%fd246, [%r290];
	mul.f64 	%fd247, %fd245, %fd246;
	shl.b32 	%r291, %r365, 3;
	add.s32 	%r292, %r285, %r291;
	ld.shared.f64 	%fd248, [%r292];
	fma.rn.f64 	%fd249, %fd247, %fd248, %fd288;
	shl.b32 	%r293, %r342, 3;
	add.s32 	%r294, %r287, %r293;
	ld.shared.f64 	%fd250, [%r294];
	add.s32 	%r295, %r290, %r293;
	ld.shared.f64 	%fd251, [%r295];
	mul.f64 	%fd252, %fd250, %fd251;
	ld.shared.f64 	%fd253, [%r292+8];
	fma.rn.f64 	%fd254, %fd252, %fd253, %fd249;
	add.s32 	%r296, %r294, %r293;
	ld.shared.f64 	%fd255, [%r296];
	add.s32 	%r297, %r295, %r293;
	ld.shared.f64 	%fd256, [%r297];
	mul.f64 	%fd257, %fd255, %fd256;
	ld.shared.f64 	%fd258, [%r292+16];
	fma.rn.f64 	%fd259, %fd257, %fd258, %fd254;
	add.s32 	%r298, %r296, %r293;
	ld.shared.f64 	%fd260, [%r298];
	add.s32 	%r299, %r297, %r293;
	ld.shared.f64 	%fd261, [%r299];
	mul.f64 	%fd262, %fd260, %fd261;
	ld.shared.f64 	%fd263, [%r292+24];
	fma.rn.f64 	%fd288, %fd262, %fd263, %fd259;
	add.s32 	%r365, %r365, 4;
$L__BB0_33:
	setp.eq.s32 	%p27, %r119, 0;
	@%p27 bra 	$L__BB0_38;
	setp.eq.s32 	%p28, %r119, 1;
	@%p28 bra 	$L__BB0_36;
	ld.param.u32 	%r343, [_Z15calcWeightedCoviiPKdS0_Pd_param_0];
	mul.lo.s32 	%r300, %r365, %r343;
	add.s32 	%r301, %r300, %r350;
	shl.b32 	%r302, %r301, 3;
	mov.u32 	%r303, shared_mem;
	add.s32 	%r304, %r303, 256;
	add.s32 	%r305, %r304, %r302;
	ld.shared.f64 	%fd265, [%r305];
	add.s32 	%r306, %r300, %r351;
	shl.b32 	%r307, %r306, 3;
	add.s32 	%r308, %r304, %r307;
	ld.shared.f64 	%fd266, [%r308];
	mul.f64 	%fd267, %fd265, %fd266;
	shl.b32 	%r309, %r365, 3;
	add.s32 	%r310, %r303, %r309;
	ld.shared.f64 	%fd268, [%r310];
	fma.rn.f64 	%fd269, %fd267, %fd268, %fd288;
	shl.b32 	%r311, %r343, 3;
	add.s32 	%r312, %r305, %r311;
	ld.shared.f64 	%fd270, [%r312];
	add.s32 	%r313, %r308, %r311;
	ld.shared.f64 	%fd271, [%r313];
	mul.f64 	%fd272, %fd270, %fd271;
	ld.shared.f64 	%fd273, [%r310+8];
	fma.rn.f64 	%fd288, %fd272, %fd273, %fd269;
	add.s32 	%r365, %r365, 2;
$L__BB0_36:
	and.b32  	%r314, %r72, 1;
	setp.eq.b32 	%p29, %r314, 1;
	not.pred 	%p30, %p29;
	@%p30 bra 	$L__BB0_38;
	ld.param.u32 	%r344, [_Z15calcWeightedCoviiPKdS0_Pd_param_0];
	mul.lo.s32 	%r315, %r365, %r344;
	add.s32 	%r316, %r315, %r350;
	shl.b32 	%r317, %r316, 3;
	mov.u32 	%r318, shared_mem;
	add.s32 	%r319, %r318, 256;
	add.s32 	%r320, %r319, %r317;
	ld.shared.f64 	%fd274, [%r320];
	add.s32 	%r321, %r315, %r351;
	shl.b32 	%r322, %r321, 3;
	add.s32 	%r323, %r319, %r322;
	ld.shared.f64 	%fd275, [%r323];
	mul.f64 	%fd276, %fd274, %fd275;
	shl.b32 	%r324, %r365, 3;
	add.s32 	%r325, %r318, %r324;
	ld.shared.f64 	%fd277, [%r325];
	fma.rn.f64 	%fd288, %fd276, %fd277, %fd288;
$L__BB0_38:
	add.f64 	%fd279, %fd279, %fd288;
$L__BB0_39:
	setp.lt.s32 	%p31, %r350, 0;
	@%p31 bra 	$L__BB0_42;
	ld.param.u64 	%rd63, [_Z15calcWeightedCoviiPKdS0_Pd_param_4];
	ld.param.u32 	%r345, [_Z15calcWeightedCoviiPKdS0_Pd_param_0];
	mov.u32 	%r326, %ctaid.x;
	mul.lo.s32 	%r327, %r345, %r326;
	mul.lo.s32 	%r328, %r327, %r345;
	cvta.to.global.u64 	%rd50, %rd63;
	mul.wide.u32 	%rd51, %r328, 8;
	add.s64 	%rd2, %rd50, %rd51;
	mad.lo.s32 	%r329, %r351, %r345, %r350;
	mul.wide.s32 	%rd52, %r329, 8;
	add.s64 	%rd53, %rd2, %rd52;
	st.global.f64 	[%rd53], %fd279;
	setp.eq.s32 	%p32, %r350, %r351;
	@%p32 bra 	$L__BB0_42;
	ld.param.u32 	%r346, [_Z15calcWeightedCoviiPKdS0_Pd_param_0];
	mad.lo.s32 	%r330, %r350, %r346, %r351;
	mul.wide.s32 	%rd54, %r330, 8;
	add.s64 	%rd55, %rd2, %rd54;
	st.global.f64 	[%rd55], %fd279;
$L__BB0_42:
	ret;

}
	// .globl	_Z15calcWeightedCoviiPKfS0_Pf
.visible .entry _Z15calcWeightedCoviiPKfS0_Pf(
	.param .u32 _Z15calcWeightedCoviiPKfS0_Pf_param_0,
	.param .u32 _Z15calcWeightedCoviiPKfS0_Pf_param_1,
	.param .u64 .ptr .align 1 _Z15calcWeightedCoviiPKfS0_Pf_param_2,
	.param .u64 .ptr .align 1 _Z15calcWeightedCoviiPKfS0_Pf_param_3,
	.param .u64 .ptr .align 1 _Z15calcWeightedCoviiPKfS0_Pf_param_4
)
{


	ret;

}
	// .globl	_Z10sumColumnsIfEviiPKT_PS0_
.visible .entry _Z10sumColumnsIfEviiPKT_PS0_(
	.param .u32 _Z10sumColumnsIfEviiPKT_PS0__param_0,
	.param .u32 _Z10sumColumnsIfEviiPKT_PS0__param_1,
	.param .u64 .ptr .align 1 _Z10sumColumnsIfEviiPKT_PS0__param_2,
	.param .u64 .ptr .align 1 _Z10sumColumnsIfEviiPKT_PS0__param_3
)
{
	.reg .pred 	%p<11>;
	.reg .b32 	%r<38>;
	.reg .b32 	%f<83>;
	.reg .b64 	%rd<43>;

	ld.param.u32 	%r23, [_Z10sumColumnsIfEviiPKT_PS0__param_0];
	ld.param.u32 	%r24, [_Z10sumColumnsIfEviiPKT_PS0__param_1];
	ld.param.u64 	%rd3, [_Z10sumColumnsIfEviiPKT_PS0__param_2];
	ld.param.u64 	%rd2, [_Z10sumColumnsIfEviiPKT_PS0__param_3];
	cvta.to.global.u64 	%rd1, %rd3;
	mov.u32 	%r25, %tid.x;
	mov.u32 	%r26, %ctaid.x;
	mov.u32 	%r27, %ntid.x;
	mad.lo.s32 	%r1, %r26, %r27, %r25;
	setp.ge.s32 	%p1, %r1, %r23;
	@%p1 bra 	$L__BB2_15;
	setp.lt.s32 	%p2, %r24, 1;
	mov.f32 	%f82, 0f00000000;
	@%p2 bra 	$L__BB2_14;
	and.b32  	%r2, %r24, 15;
	setp.lt.u32 	%p3, %r24, 16;
	mov.f32 	%f82, 0f00000000;
	mov.b32 	%r34, 0;
	@%p3 bra 	$L__BB2_5;
	and.b32  	%r34, %r24, 2147483632;
	neg.s32 	%r32, %r34;
	shl.b32 	%r5, %r23, 4;
	mov.f32 	%f82, 0f00000000;
	mul.wide.s32 	%rd6, %r23, 4;
	mov.u32 	%r31, %r1;
$L__BB2_4:
	.pragma "nounroll";
	mul.wide.s32 	%rd4, %r31, 4;
	add.s64 	%rd5, %rd1, %rd4;
	ld.global.nc.f32 	%f18, [%rd5];
	add.f32 	%f19, %f82, %f18;
	add.s64 	%rd7, %rd5, %rd6;
	ld.global.nc.f32 	%f20, [%rd7];
	add.f32 	%f21, %f19, %f20;
	add.s64 	%rd8, %rd7, %rd6;
	ld.global.nc.f32 	%f22, [%rd8];
	add.f32 	%f23, %f21, %f22;
	add.s64 	%rd9, %rd8, %rd6;
	ld.global.nc.f32 	%f24, [%rd9];
	add.f32 	%f25, %f23, %f24;
	add.s64 	%rd10, %rd9, %rd6;
	ld.global.nc.f32 	%f26, [%rd10];
	add.f32 	%f27, %f25, %f26;
	add.s64 	%rd11, %rd10, %rd6;
	ld.global.nc.f32 	%f28, [%rd11];
	add.f32 	%f29, %f27, %f28;
	add.s64 	%rd12, %rd11, %rd6;
	ld.global.nc.f32 	%f30, [%rd12];
	add.f32 	%f31, %f29, %f30;
	add.s64 	%rd13, %rd12, %rd6;
	ld.global.nc.f32 	%f32, [%rd13];
	add.f32 	%f33, %f31, %f32;
	add.s64 	%rd14, %rd13, %rd6;
	ld.global.nc.f32 	%f34, [%rd14];
	add.f32 	%f35, %f33, %f34;
	add.s64 	%rd15, %rd14, %rd6;
	ld.global.nc.f32 	%f36, [%rd15];
	add.f32 	%f37, %f35, %f36;
	add.s64 	%rd16, %rd15, %rd6;
	ld.global.nc.f32 	%f38, [%rd16];
	add.f32 	%f39, %f37, %f38;
	add.s64 	%rd17, %rd16, %rd6;
	ld.global.nc.f32 	%f40, [%rd17];
	add.f32 	%f41, %f39, %f40;
	add.s64 	%rd18, %rd17, %rd6;
	ld.global.nc.f32 	%f42, [%rd18];
	add.f32 	%f43, %f41, %f42;
	add.s64 	%rd19, %rd18, %rd6;
	ld.global.nc.f32 	%f44, [%rd19];
	add.f32 	%f45, %f43, %f44;
	add.s64 	%rd20, %rd19, %rd6;
	ld.global.nc.f32 	%f46, [%rd20];
	add.f32 	%f47, %f45, %f46;
	add.s64 	%rd21, %rd20, %rd6;
	ld.global.nc.f32 	%f48, [%rd21];
	add.f32 	%f82, %f47, %f48;
	add.s32 	%r32, %r32, 16;
	add.s32 	%r31, %r31, %r5;
	setp.ne.s32 	%p4, %r32, 0;
	@%p4 bra 	$L__BB2_4;
$L__BB2_5:
	setp.eq.s32 	%p5, %r2, 0;
	@%p5 bra 	$L__BB2_14;
	and.b32  	%r11, %r24, 7;
	setp.lt.u32 	%p6, %r2, 8;
	@%p6 bra 	$L__BB2_8;
	mad.lo.s32 	%r29, %r34, %r23, %r1;
	mul.wide.s32 	%rd22, %r29, 4;
	add.s64 	%rd23, %rd1, %rd22;
	ld.global.nc.f32 	%f50, [%rd23];
	add.f32 	%f51, %f82, %f50;
	mul.wide.s32 	%rd24, %r23, 4;
	add.s64 	%rd25, %rd23, %rd24;
	ld.global.nc.f32 	%f52, [%rd25];
	add.f32 	%f53, %f51, %f52;
	add.s64 	%rd26, %rd25, %rd24;
	ld.global.nc.f32 	%f54, [%rd26];
	add.f32 	%f55, %f53, %f54;
	add.s64 	%rd27, %rd26, %rd24;
	ld.global.nc.f32 	%f56, [%rd27];
	add.f32 	%f57, %f55, %f56;
	add.s64 	%rd28, %rd27, %rd24;
	ld.global.nc.f32 	%f58, [%rd28];
	add.f32 	%f59, %f57, %f58;
	add.s64 	%rd29, %rd28, %rd24;
	ld.global.nc.f32 	%f60, [%rd29];
	add.f32 	%f61, %f59, %f60;
	add.s64 	%rd30, %rd29, %rd24;
	ld.global.nc.f32 	%f62, [%rd30];
	add.f32 	%f63, %f61, %f62;
	add.s64 	%rd31, %rd30, %rd24;
	ld.global.nc.f32 	%f64, [%rd31];
	add.f32 	%f82, %f63, %f64;
	add.s32 	%r34, %r34, 8;
$L__BB2_8:
	setp.eq.s32 	%p7, %r11, 0;
	@%p7 bra 	$L__BB2_14;
	and.b32  	%r14, %r24, 3;
	setp.lt.u32 	%p8, %r11, 4;
	@%p8 bra 	$L__BB2_11;
	mad.lo.s32 	%r30, %r34, %r23, %r1;
	mul.wide.s32 	%rd32, %r30, 4;
	add.s64 	%rd33, %rd1, %rd32;
	ld.global.nc.f32 	%f66, [%rd33];
	add.f32 	%f67, %f82, %f66;
	mul.wide.s32 	%rd34, %r23, 4;
	add.s64 	%rd35, %rd33, %rd34;
	ld.global.nc.f32 	%f68, [%rd35];
	add.f32 	%f69, %f67, %f68;
	add.s64 	%rd36, %rd35, %rd34;
	ld.global.nc.f32 	%f70, [%rd36];
	add.f32 	%f71, %f69, %f70;
	add.s64 	%rd37, %rd36, %rd34;
	ld.global.nc.f32 	%f72, [%rd37];
	add.f32 	%f82, %f71, %f72;
	add.s32 	%r34, %r34, 4;
$L__BB2_11:
	setp.eq.s32 	%p9, %r14, 0;
	@%p9 bra 	$L__BB2_14;
	mad.lo.s32 	%r37, %r34, %r23, %r1;
	neg.s32 	%r36, %r14;
$L__BB2_13:
	.pragma "nounroll";
	mul.wide.s32 	%rd38, %r37, 4;
	add.s64 	%rd39, %rd1, %rd38;
	ld.global.nc.f32 	%f73, [%rd39];
	add.f32 	%f82, %f82, %f73;
	add.s32 	%r37, %r37, %r23;
	add.s32 	%r36, %r36, 1;
	setp.ne.s32 	%p10, %r36, 0;
	@%p10 bra 	$L__BB2_13;
$L__BB2_14:
	cvta.to.global.u64 	%rd40, %rd2;
	mul.wide.s32 	%rd41, %r1, 4;
	add.s64 	%rd42, %rd40, %rd41;
	st.global.f32 	[%rd42], %f82;
$L__BB2_15:
	ret;

}
	// .globl	_Z14sqrtScaledCopyIfEviiPKT_S2_PS0_
.visible .entry _Z14sqrtScaledCopyIfEviiPKT_S2_PS0_(
	.param .u32 _Z14sqrtScaledCopyIfEviiPKT_S2_PS0__param_0,
	.param .u32 _Z14sqrtScaledCopyIfEviiPKT_S2_PS0__param_1,
	.param .u64 .ptr .align 1 _Z14sqrtScaledCopyIfEviiPKT_S2_PS0__param_2,
	.param .u64 .ptr .align 1 _Z14sqrtScaledCopyIfEviiPKT_S2_PS0__param_3,
	.param .u64 .ptr .align 1 _Z14sqrtScaledCopyIfEviiPKT_S2_PS0__param_4
)
{
	.reg .pred 	%p<6>;
	.reg .b32 	%r<30>;
	.reg .b32 	%f<6>;
	.reg .b64 	%rd<12>;

	ld.param.u32 	%r15, [_Z14sqrtScaledCopyIfEviiPKT_S2_PS0__param_0];
	ld.param.u32 	%r16, [_Z14sqrtScaledCopyIfEviiPKT_S2_PS0__param_1];
	ld.param.u64 	%rd4, [_Z14sqrtScaledCopyIfEviiPKT_S2_PS0__param_2];
	ld.param.u64 	%rd5, [_Z14sqrtScaledCopyIfEviiPKT_S2_PS0__param_3];
	ld.param.u64 	%rd6, [_Z14sqrtScaledCopyIfEviiPKT_S2_PS0__param_4];
	mov.u32 	%r1, %tid.x;
	mov.u32 	%r2, %ntid.x;
	mov.u32 	%r17, %ctaid.x;
	mul.lo.s32 	%r27, %r17, %r2;
	setp.ge.s32 	%p1, %r27, %r16;
	@%p1 bra 	$L__BB3_8;
	shl.b32 	%r18, %r1, 2;
	mov.u32 	%r19, shared_mem;
	add.s32 	%r4, %r19, %r18;
	mov.u32 	%r20, %nctaid.x;
	mul.lo.s32 	%r5, %r2, %r20;
	cvta.to.global.u64 	%rd1, %rd5;
	cvta.to.global.u64 	%rd2, %rd4;
	cvta.to.global.u64 	%rd3, %rd6;
$L__BB3_2:
	add.s32 	%r7, %r27, %r1;
	setp.ge.s32 	%p2, %r7, %r16;
	@%p2 bra 	$L__BB3_4;
	mul.wide.s32 	%rd7, %r7, 4;
	add.s64 	%rd8, %rd1, %rd7;
	ld.global.f32 	%f1, [%rd8];
	sqrt.rn.f32 	%f2, %f1;
	st.shared.f32 	[%r4], %f2;
$L__BB3_4:
	bar.sync 	0;
	sub.s32 	%r21, %r16, %r27;
	min.s32 	%r22, %r2, %r21;
	mul.lo.s32 	%r8, %r22, %r15;
	setp.ge.s32 	%p3, %r1, %r8;
	@%p3 bra 	$L__BB3_7;
	mad.lo.s32 	%r28, %r27, %r15, %r1;
	mov.u32 	%r29, %r1;
$L__BB3_6:
	mul.wide.s32 	%rd9, %r28, 4;
	add.s64 	%rd10, %rd3, %rd9;
	add.s64 	%rd11, %rd2, %rd9;
	div.s32 	%r23, %r29, %r15;
	shl.b32 	%r24, %r23, 2;
	add.s32 	%r26, %r19, %r24;
	ld.shared.f32 	%f3, [%r26];
	ld.global.f32 	%f4, [%rd11];
	mul.f32 	%f5, %f3, %f4;
	st.global.f32 	[%rd10], %f5;
	add.s32 	%r29, %r29, %r2;
	add.s32 	%r28, %r28, %r2;
	setp.lt.s32 	%p4, %r29, %r8;
	@%p4 bra 	$L__BB3_6;
$L__BB3_7:
	bar.sync 	0;
	add.s32 	%r27, %r27, %r5;
	setp.lt.s32 	%p5, %r27, %r16;
	@%p5 bra 	$L__BB3_2;
$L__BB3_8:
	ret;

}
	// .globl	_Z10sumColumnsIdEviiPKT_PS0_
.visible .entry _Z10sumColumnsIdEviiPKT_PS0_(
	.param .u32 _Z10sumColumnsIdEviiPKT_PS0__param_0,
	.param .u32 _Z10sumColumnsIdEviiPKT_PS0__param_1,
	.param .u64 .ptr .align 1 _Z10sumColumnsIdEviiPKT_PS0__param_2,
	.param .u64 .ptr .align 1 _Z10sumColumnsIdEviiPKT_PS0__param_3
)
{
	.reg .pred 	%p<11>;
	.reg .b32 	%r<38>;
	.reg .b64 	%rd<43>;
	.reg .b64 	%fd<83>;

	ld.param.u32 	%r23, [_Z10sumColumnsIdEviiPKT_PS0__param_0];
	ld.param.u32 	%r24, [_Z10sumColumnsIdEviiPKT_PS0__param_1];
	ld.param.u64 	%rd3, [_Z10sumColumnsIdEviiPKT_PS0__param_2];
	ld.param.u64 	%rd2, [_Z10sumColumnsIdEviiPKT_PS0__param_3];
	cvta.to.global.u64 	%rd1, %rd3;
	mov.u32 	%r25, %tid.x;
	mov.u32 	%r26, %ctaid.x;
	mov.u32 	%r27, %ntid.x;
	mad.lo.s32 	%r1, %r26, %r27, %r25;
	setp.ge.s32 	%p1, %r1, %r23;
	@%p1 bra 	$L__BB4_15;
	setp.lt.s32 	%p2, %r24, 1;
	mov.f64 	%fd82, 0d0000000000000000;
	@%p2 bra 	$L__BB4_14;
	and.b32  	%r2, %r24, 15;
	setp.lt.u32 	%p3, %r24, 16;
	mov.f64 	%fd82, 0d0000000000000000;
	mov.b32 	%r34, 0;
	@%p3 bra 	$L__BB4_5;
	and.b32  	%r34, %r24, 2147483632;
	neg.s32 	%r32, %r34;
	shl.b32 	%r5, %r23, 4;
	mov.f64 	%fd82, 0d0000000000000000;
	mul.wide.s32 	%rd6, %r23, 8;
	mov.u32 	%r31, %r1;
$L__BB4_4:
	.pragma "nounroll";
	mul.wide.s32 	%rd4, %r31, 8;
	add.s64 	%rd5, %rd1, %rd4;
	ld.global.nc.f64 	%fd18, [%rd5];
	add.f64 	%fd19, %fd82, %fd18;
	add.s64 	%rd7, %rd5, %rd6;
	ld.global.nc.f64 	%fd20, [%rd7];
	add.f64 	%fd21, %fd19, %fd20;
	add.s64 	%rd8, %rd7, %rd6;
	ld.global.nc.f64 	%fd22, [%rd8];
	add.f64 	%fd23, %fd21, %fd22;
	add.s64 	%rd9, %rd8, %rd6;
	ld.global.nc.f64 	%fd24, [%rd9];
	add.f64 	%fd25, %fd23, %fd24;
	add.s64 	%rd10, %rd9, %rd6;
	ld.global.nc.f64 	%fd26, [%rd10];
	add.f64 	%fd27, %fd25, %fd26;
	add.s64 	%rd11, %rd10, %rd6;
	ld.global.nc.f64 	%fd28, [%rd11];
	add.f64 	%fd29, %fd27, %fd28;
	add.s64 	%rd12, %rd11, %rd6;
	ld.global.nc.f64 	%fd30, [%rd12];
	add.f64 	%fd31, %fd29, %fd30;
	add.s64 	%rd13, %rd12, %rd6;
	ld.global.nc.f64 	%fd32, [%rd13];
	add.f64 	%fd33, %fd31, %fd32;
	add.s64 	%rd14, %rd13, %rd6;
	ld.global.nc.f64 	%fd34, [%rd14];
	add.f64 	%fd35, %fd33, %fd34;
	add.s64 	%rd15, %rd14, %rd6;
	ld.global.nc.f64 	%fd36, [%rd15];
	add.f64 	%fd37, %fd35, %fd36;
	add.s64 	%rd16, %rd15, %rd6;
	ld.global.nc.f64 	%fd38, [%rd16];
	add.f64 	%fd39, %fd37, %fd38;
	add.s64 	%rd17, %rd16, %rd6;
	ld.global.nc.f64 	%fd40, [%rd17];
	add.f64 	%fd41, %fd39, %fd40;
	add.s64 	%rd18, %rd17, %rd6;
	ld.global.nc.f64 	%fd42, [%rd18];
	add.f64 	%fd43, %fd41, %fd42;
	add.s64 	%rd19, %rd18, %rd6;
	ld.global.nc.f64 	%fd44, [%rd19];
	add.f64 	%fd45, %fd43, %fd44;
	add.s64 	%rd20, %rd19, %rd6;
	ld.global.nc.f64 	%fd46, [%rd20];
	add.f64 	%fd47, %fd45, %fd46;
	add.s64 	%rd21, %rd20, %rd6;
	ld.global.nc.f64 	%fd48, [%rd21];
	add.f64 	%fd82, %fd47, %fd48;
	add.s32 	%r32, %r32, 16;
	add.s32 	%r31, %r31, %r5;
	setp.ne.s32 	%p4, %r32, 0;
	@%p4 bra 	$L__BB4_4;
$L__BB4_5:
	setp.eq.s32 	%p5, %r2, 0;
	@%p5 bra 	$L__BB4_14;
	and.b32  	%r11, %r24, 7;
	setp.lt.u32 	%p6, %r2, 8;
	@%p6 bra 	$L__BB4_8;
	mad.lo.s32 	%r29, %r34, %r23, %r1;
	mul.wide.s32 	%rd22, %r29, 8;
	add.s64 	%rd23, %rd1, %rd22;
	ld.global.nc.f64 	%fd50, [%rd23];
	add.f64 	%fd51, %fd82, %fd50;
	mul.wide.s32 	%rd24, %r23, 8;
	add.s64 	%rd25, %rd23, %rd24;
	ld.global.nc.f64 	%fd52, [%rd25];
	add.f64 	%fd53, %fd51, %fd52;
	add.s64 	%rd26, %rd25, %rd24;
	ld.global.nc.f64 	%fd54, [%rd26];
	add.f64 	%fd55, %fd53, %fd54;
	add.s64 	%rd27, %rd26, %rd24;
	ld.global.nc.f64 	%fd56, [%rd27];
	add.f64 	%fd57, %fd55, %fd56;
	add.s64 	%rd28, %rd27, %rd24;
	ld.global.nc.f64 	%fd58, [%rd28];
	add.f64 	%fd59, %fd57, %fd58;
	add.s64 	%rd29, %rd28, %rd24;
	ld.global.nc.f64 	%fd60, [%rd29];
	add.f64 	%fd61, %fd59, %fd60;
	add.s64 	%rd30, %rd29, %rd24;
	ld.global.nc.f64 	%fd62, [%rd30];
	add.f64 	%fd63, %fd61, %fd62;
	add.s64 	%rd31, %rd30, %rd24;
	ld.global.nc.f64 	%fd64, [%rd31];
	add.f64 	%fd82, %fd63, %fd64;
	add.s32 	%r34, %r34, 8;
$L__BB4_8:
	setp.eq.s32 	%p7, %r11, 0;
	@%p7 bra 	$L__BB4_14;
	and.b32  	%r14, %r24, 3;
	setp.lt.u32 	%p8, %r11, 4;
	@%p8 bra 	$L__BB4_11;
	mad.lo.s32 	%r30, %r34, %r23, %r1;
	mul.wide.s32 	%rd32, %r30, 8;
	add.s64 	%rd33, %rd1, %rd32;
	ld.global.nc.f64 	%fd66, [%rd33];
	add.f64 	%fd67, %fd82, %fd66;
	mul.wide.s32 	%rd34, %r23, 8;
	add.s64 	%rd35, %rd33, %rd34;
	ld.global.nc.f64 	%fd68, [%rd35];
	add.f64 	%fd69, %fd67, %fd68;
	add.s64 	%rd36, %rd35, %rd34;
	ld.global.nc.f64 	%fd70, [%rd36];
	add.f64 	%fd71, %fd69, %fd70;
	add.s64 	%rd37, %rd36, %rd34;
	ld.global.nc.f64 	%fd72, [%rd37];
	add.f64 	%fd82, %fd71, %fd72;
	add.s32 	%r34, %r34, 4;
$L__BB4_11:
	setp.eq.s32 	%p9, %r14, 0;
	@%p9 bra 	$L__BB4_14;
	mad.lo.s32 	%r37, %r34, %r23, %r1;
	neg.s32 	%r36, %r14;
$L__BB4_13:
	.pragma "nounroll";
	mul.wide.s32 	%rd38, %r37, 8;
	add.s64 	%rd39, %rd1, %rd38;
	ld.global.nc.f64 	%fd73, [%rd39];
	add.f64 	%fd82, %fd82, %fd73;
	add.s32 	%r37, %r37, %r23;
	add.s32 	%r36, %r36, 1;
	setp.ne.s32 	%p10, %r36, 0;
	@%p10 bra 	$L__BB4_13;
$L__BB4_14:
	cvta.to.global.u64 	%rd40, %rd2;
	mul.wide.s32 	%rd41, %r1, 8;
	add.s64 	%rd42, %rd40, %rd41;
	st.global.f64 	[%rd42], %fd82;
$L__BB4_15:
	ret;

}
	// .globl	_Z14sqrtScaledCopyIdEviiPKT_S2_PS0_
.visible .entry _Z14sqrtScaledCopyIdEviiPKT_S2_PS0_(
	.param .u32 _Z14sqrtScaledCopyIdEviiPKT_S2_PS0__param_0,
	.param .u32 _Z14sqrtScaledCopyIdEviiPKT_S2_PS0__param_1,
	.param .u64 .ptr .align 1 _Z14sqrtScaledCopyIdEviiPKT_S2_PS0__param_2,
	.param .u64 .ptr .align 1 _Z14sqrtScaledCopyIdEviiPKT_S2_PS0__param_3,
	.param .u64 .ptr .align 1 _Z14sqrtScaledCopyIdEviiPKT_S2_PS0__param_4
)
{
	.reg .pred 	%p<6>;
	.reg .b32 	%r<30>;
	.reg .b64 	%rd<12>;
	.reg .b64 	%fd<6>;

	ld.param.u32 	%r15, [_Z14sqrtScaledCopyIdEviiPKT_S2_PS0__param_0];
	ld.param.u32 	%r16, [_Z14sqrtScaledCopyIdEviiPKT_S2_PS0__param_1];
	ld.param.u64 	%rd4, [_Z14sqrtScaledCopyIdEviiPKT_S2_PS0__param_2];
	ld.param.u64 	%rd5, [_Z14sqrtScaledCopyIdEviiPKT_S2_PS0__param_3];
	ld.param.u64 	%rd6, [_Z14sqrtScaledCopyIdEviiPKT_S2_PS0__param_4];
	mov.u32 	%r1, %tid.x;
	mov.u32 	%r2, %ntid.x;
	mov.u32 	%r17, %ctaid.x;
	mul.lo.s32 	%r27, %r17, %r2;
	setp.ge.s32 	%p1, %r27, %r16;
	@%p1 bra 	$L__BB5_8;
	shl.b32 	%r18, %r1, 3;
	mov.u32 	%r19, shared_mem;
	add.s32 	%r4, %r19, %r18;
	mov.u32 	%r20, %nctaid.x;
	mul.lo.s32 	%r5, %r2, %r20;
	cvta.to.global.u64 	%rd1, %rd5;
	cvta.to.global.u64 	%rd2, %rd4;
	cvta.to.global.u64 	%rd3, %rd6;
$L__BB5_2:
	add.s32 	%r7, %r27, %r1;
	setp.ge.s32 	%p2, %r7, %r16;
	@%p2 bra 	$L__BB5_4;
	mul.wide.s32 	%rd7, %r7, 8;
	add.s64 	%rd8, %rd1, %rd7;
	ld.global.f64 	%fd1, [%rd8];
	sqrt.rn.f64 	%fd2, %fd1;
	st.shared.f64 	[%r4], %fd2;
$L__BB5_4:
	bar.sync 	0;
	sub.s32 	%r21, %r16, %r27;
	min.s32 	%r22, %r2, %r21;
	mul.lo.s32 	%r8, %r22, %r15;
	setp.ge.s32 	%p3, %r1, %r8;
	@%p3 bra 	$L__BB5_7;
	mad.lo.s32 	%r28, %r27, %r15, %r1;
	mov.u32 	%r29, %r1;
$L__BB5_6:
	mul.wide.s32 	%rd9, %r28, 8;
	add.s64 	%rd10, %rd3, %rd9;
	add.s64 	%rd11, %rd2, %rd9;
	div.s32 	%r23, %r29, %r15;
	shl.b32 	%r24, %r23, 3;
	add.s32 	%r26, %r19, %r24;
	ld.shared.f64 	%fd3, [%r26];
	ld.global.f64 	%fd4, [%rd11];
	mul.f64 	%fd5, %fd3, %fd4;
	st.global.f64 	[%rd10], %fd5;
	add.s32 	%r29, %r29, %r2;
	add.s32 	%r28, %r28, %r2;
	setp.lt.s32 	%p4, %r29, %r8;
	@%p4 bra 	$L__BB5_6;
$L__BB5_7:
	bar.sync 	0;
	add.s32 	%r27, %r27, %r5;
	setp.lt.s32 	%p5, %r27, %r16;
	@%p5 bra 	$L__BB5_2;
$L__BB5_8:
	ret;

}
	// .globl	_ZN3cub18CUB_300001_SM_10006detail11EmptyKernelIvEEvv
.visible .entry _ZN3cub18CUB_300001_SM_10006detail11EmptyKernelIvEEvv()
{


	ret;

}
	// .globl	_ZN3cub18CUB_300001_SM_10006detail8for_each13static_kernelINS2_12policy_hub_t12policy_500_tEmN6thrust24THRUST_300001_SM_1000_NS8cuda_cub20__uninitialized_fill7functorINS7_10device_ptrIfEEfEEEEvT0_T1_
.visible .entry _ZN3cub18CUB_300001_SM_10006detail8for_each13static_kernelINS2_12policy_hub_t12policy_500_tEmN6thrust24THRUST_300001_SM_1000_NS8cuda_cub20__uninitialized_fill7functorINS7_10device_ptrIfEEfEEEEvT0_T1_(
	.param .u64 _ZN3cub18CUB_300001_SM_10006detail8for_each13static_kernelINS2_12policy_hub_t12policy_500_tEmN6thrust24THRUST_300001_SM_1000_NS8cuda_cub20__uninitialized_fill7functorINS7_10device_ptrIfEEfEEEEvT0_T1__param_0,
	.param .align 8 .b8 _ZN3cub18CUB_300001_SM_10006detail8for_each13static_kernelINS2_12policy_hub_t12policy_500_tEmN6thrust24THRUST_300001_SM_1000_NS8cuda_cub20__uninitialized_fill7functorINS7_10device_ptrIfEEfEEEEvT0_T1__param_1[16]
)
.maxntid 256
{
	.reg .pred 	%p<4>;
	.reg .b16 	%rs<5>;
	.reg .b32 	%r<10>;
	.reg .b32 	%f<3>;
	.reg .b64 	%rd<16>;

	ld.param.f32 	%f2, [_ZN3cub18CUB_300001_SM_10006detail8for_each13static_kernelINS2_12policy_hub_t12policy_500_tEmN6thrust24THRUST_300001_SM_1000_NS8cuda_cub20__uninitialized_fill7functorINS7_10device_ptrIfEEfEEEEvT0_T1__param_1+8];
	ld.param.u64 	%rd4, [_ZN3cub18CUB_300001_SM_10006detail8for_each13static_kernelINS2_12policy_hub_t12policy_500_tEmN6thrust24THRUST_300001_SM_1000_NS8cuda_cub20__uninitialized_fill7functorINS7_10device_ptrIfEEfEEEEvT0_T1__param_1];
	ld.param.u64 	%rd5, [_ZN3cub18CUB_300001_SM_10006detail8for_each13static_kernelINS2_12policy_hub_t12policy_500_tEmN6thrust24THRUST_300001_SM_1000_NS8cuda_cub20__uninitialized_fill7functorINS7_10device_ptrIfEEfEEEEvT0_T1__param_0];
	mov.u32 	%r7, %ctaid.x;
	mul.wide.u32 	%rd1, %r7, 512;
	sub.s64 	%rd2, %rd5, %rd1;
	setp.lt.u64 	%p1, %rd2, 512;
	@%p1 bra 	$L__BB7_2;
	mov.u32 	%r9, %tid.x;
	cvta.to.global.u64 	%rd11, %rd4;
	cvt.u64.u32 	%rd12, %r9;
	add.s64 	%rd13, %rd1, %rd12;
	shl.b64 	%rd14, %rd13, 2;
	add.s64 	%rd15, %rd11, %rd14;
	st.global.f32 	[%rd15], %f2;
	st.global.f32 	[%rd15+1024], %f2;
	bra.uni 	$L__BB7_6;
$L__BB7_2:
	cvta.to.global.u64 	%rd6, %rd4;
	mov.u32 	%r1, %tid.x;
	cvt.u64.u32 	%rd7, %r1;
	setp.le.u64 	%p2, %rd2, %rd7;
	add.s64 	%rd8, %rd1, %rd7;
	shl.b64 	%rd9, %rd8, 2;
	add.s64 	%rd3, %rd6, %rd9;
	@%p2 bra 	$L__BB7_4;
	st.global.f32 	[%rd3], %f2;
$L__BB7_4:
	add.s32 	%r8, %r1, 256;
	cvt.u64.u32 	%rd10, %r8;
	setp.le.u64 	%p3, %rd2, %rd10;
	@%p3 bra 	$L__BB7_6;
	st.global.f32 	[%rd3+1024], %f2;
$L__BB7_6:
	ret;

}
	// .globl	_ZN3cub18CUB_300001_SM_10006detail8for_each13static_kernelINS2_12policy_hub_t12policy_500_tEmN6thrust24THRUST_300001_SM_1000_NS8cuda_cub20__uninitialized_fill7functorINS7_10device_ptrIdEEdEEEEvT0_T1_
.visible .entry _ZN3cub18CUB_300001_SM_10006detail8for_each13static_kernelINS2_12policy_hub_t12policy_500_tEmN6thrust24THRUST_300001_SM_1000_NS8cuda_cub20__uninitialized_fill7functorINS7_10device_ptrIdEEdEEEEvT0_T1_(
	.param .u64 _ZN3cub18CUB_300001_SM_10006detail8for_each13static_kernelINS2_12policy_hub_t12policy_500_tEmN6thrust24THRUST_300001_SM_1000_NS8cuda_cub20__uninitialized_fill7functorINS7_10device_ptrIdEEdEEEEvT0_T1__param_0,
	.param .align 8 .b8 _ZN3cub18CUB_300001_SM_10006detail8for_each13static_kernelINS2_12policy_hub_t12policy_500_tEmN6thrust24THRUST_300001_SM_1000_NS8cuda_cub20__uninitialized_fill7functorINS7_10device_ptrIdEEdEEEEvT0_T1__param_1[16]
)
.maxntid 256
{
	.reg .pred 	%p<4>;
	.reg .b32 	%r<5>;
	.reg .b64 	%rd<16>;
	.reg .b64 	%fd<3>;

	ld.param.f64 	%fd2, [_ZN3cub18CUB_300001_SM_10006detail8for_each13static_kernelINS2_12policy_hub_t12policy_500_tEmN6thrust24THRUST_300001_SM_1000_NS8cuda_cub20__uninitialized_fill7functorINS7_10device_ptrIdEEdEEEEvT0_T1__param_1+8];
	ld.param.u64 	%rd4, [_ZN3cub18CUB_300001_SM_10006detail8for_each13static_kernelINS2_12policy_hub_t12policy_500_tEmN6thrust24THRUST_300001_SM_1000_NS8cuda_cub20__uninitialized_fill7functorINS7_10device_ptrIdEEdEEEEvT0_T1__param_1];
	ld.param.u64 	%rd5, [_ZN3cub18CUB_300001_SM_10006detail8for_each13static_kernelINS2_12policy_hub_t12policy_500_tEmN6thrust24THRUST_300001_SM_1000_NS8cuda_cub20__uninitialized_fill7functorINS7_10device_ptrIdEEdEEEEvT0_T1__param_0];
	mov.u32 	%r2, %ctaid.x;
	mul.wide.u32 	%rd1, %r2, 512;
	sub.s64 	%rd2, %rd5, %rd1;
	setp.lt.u64 	%p1, %rd2, 512;
	@%p1 bra 	$L__BB8_2;
	mov.u32 	%r4, %tid.x;
	cvta.to.global.u64 	%rd11, %rd4;
	cvt.u64.u32 	%rd12, %r4;
	add.s64 	%rd13, %rd1, %rd12;
	shl.b64 	%rd14, %rd13, 3;
	add.s64 	%rd15, %rd11, %rd14;
	st.global.f64 	[%rd15], %fd2;
	st.global.f64 	[%rd15+2048], %fd2;
	bra.uni 	$L__BB8_6;
$L__BB8_2:
	cvta.to.global.u64 	%rd6, %rd4;
	mov.u32 	%r1, %tid.x;
	cvt.u64.u32 	%rd7, %r1;
	setp.le.u64 	%p2, %rd2, %rd7;
	add.s64 	%rd8, %rd1, %rd7;
	shl.b64 	%rd9, %rd8, 3;
	add.s64 	%rd3, %rd6, %rd9;
	@%p2 bra 	$L__BB8_4;
	st.global.f64 	[%rd3], %fd2;
$L__BB8_4:
	add.s32 	%r3, %r1, 256;
	cvt.u64.u32 	%rd10, %r3;
	setp.le.u64 	%p3, %rd2, %rd10;
	@%p3 bra 	$L__BB8_6;
	st.global.f64 	[%rd3+2048], %fd2;
$L__BB8_6:
	ret;

}


// ===== COMPILED SASS (sm_100) =====

	.target	sm_100

	.elftype	@"ET_EXEC"


//--------------------- .note.nv.tkinfo           --------------------------
	.section	.note.nv.tkinfo,"",@"SHT_NOTE"
	.sectionflags	@"SHF_NOTE_NV_TKINFO"
	.tkinfo
        /*0018*/ 	.word	0x00000002
        /*0030*/ 	.string	""
        /*0030*/ 	.string	"ptxas"
        /*0030*/ 	.string	"Cuda compilation tools, release 13.0, V13.0.88"
        /*0030*/ 	.string	"Build cuda_13.0.r13.0/compiler.36424714_0"
        /*0030*/ 	.string	"-arch sm_100 -m 64 "



//--------------------- .note.nv.cuinfo           --------------------------
	.section	.note.nv.cuinfo,"",@"SHT_NOTE"
	.sectionflags	@"SHF_NOTE_NV_CUINFO"
        /*0018*/ 	.short	0x0002
        /*001a*/ 	.short	0x0064
        /*001c*/ 	.short	0x0082
	.zero		2


//--------------------- .nv.info                  --------------------------
	.section	.nv.info,"",@"SHT_CUDA_INFO"
	.align	4


	//----- nvinfo : EIATTR_REGCOUNT
	.align		4
        /*0000*/ 	.byte	0x04, 0x2f
        /*0002*/ 	.short	(.L_44 - .L_43)
	.align		4
.L_43:
        /*0004*/ 	.word	index@(_Z15calcWeightedCoviiPKdS0_Pd)
        /*0008*/ 	.word	0x00000050


	//----- nvinfo : EIATTR_FRAME_SIZE
	.align		4
.L_44:
        /*000c*/ 	.byte	0x04, 0x11
        /*000e*/ 	.short	(.L_46 - .L_45)
	.align		4
.L_45:
        /*0010*/ 	.word	index@($__internal_2_$__cuda_sm20_rem_s16)
        /*0014*/ 	.word	0x00000000


	//----- nvinfo : EIATTR_FRAME_SIZE
	.align		4
.L_46:
        /*0018*/ 	.byte	0x04, 0x11
        /*001a*/ 	.short	(.L_48 - .L_47)
	.align		4
.L_47:
        /*001c*/ 	.word	index@(_Z15calcWeightedCoviiPKdS0_Pd)
        /*0020*/ 	.word	0x00000000


	//----- nvinfo : EIATTR_REGCOUNT
	.align		4
.L_48:
        /*0024*/ 	.byte	0x04, 0x2f
        /*0026*/ 	.short	(.L_50 - .L_49)
	.align		4
.L_49:
        /*0028*/ 	.word	index@(_Z15calcWeightedCoviiPKfS0_Pf)
        /*002c*/ 	.word	0x00000004


	//----- nvinfo : EIATTR_FRAME_SIZE
	.align		4
.L_50:
        /*0030*/ 	.byte	0x04, 0x11
        /*0032*/ 	.short	(.L_52 - .L_51)
	.align		4
.L_51:
        /*0034*/ 	.word	index@(_Z15calcWeightedCoviiPKfS0_Pf)
        /*0038*/ 	.word	0x00000000


	//----- nvinfo : EIATTR_REGCOUNT
	.align		4
.L_52:
        /*003c*/ 	.byte	0x04, 0x2f
        /*003e*/ 	.short	(.L_54 - .L_53)
	.align		4
.L_53:
        /*0040*/ 	.word	index@(_Z10sumColumnsIfEviiPKT_PS0_)
        /*0044*/ 	.word	0x00000020


	//----- nvinfo : EIATTR_FRAME_SIZE
	.align		4
.L_54:
        /*0048*/ 	.byte	0x04, 0x11
        /*004a*/ 	.short	(.L_56 - .L_55)
	.align		4
.L_55:
        /*004c*/ 	.word	index@(_Z10sumColumnsIfEviiPKT_PS0_)
        /*0050*/ 	.word	0x00000000


	//----- nvinfo : EIATTR_REGCOUNT
	.align		4
.L_56:
        /*0054*/ 	.byte	0x04, 0x2f
        /*0056*/ 	.short	(.L_58 - .L_57)
	.align		4
.L_57:
        /*0058*/ 	.word	index@(_Z14sqrtScaledCopyIfEviiPKT_S2_PS0_)
        /*005c*/ 	.word	0x0000001a


	//----- nvinfo : EIATTR_FRAME_SIZE
	.align		4
.L_58:
        /*0060*/ 	.byte	0x04, 0x11
        /*0062*/ 	.short	(.L_60 - .L_59)
	.align		4
.L_59:
        /*0064*/ 	.word	index@($__internal_1_$__cuda_sm20_sqrt_rn_f32_slowpath)
        /*0068*/ 	.word	0x00000000


	//----- nvinfo : EIATTR_FRAME_SIZE
	.align		4
.L_60:
        /*006c*/ 	.byte	0x04, 0x11
        /*006e*/ 	.short	(.L_62 - .L_61)
	.align		4
.L_61:
        /*0070*/ 	.word	index@(_Z14sqrtScaledCopyIfEviiPKT_S2_PS0_)
        /*0074*/ 	.word	0x00000000


	//----- nvinfo : EIATTR_REGCOUNT
	.align		4
.L_62:
        /*0078*/ 	.byte	0x04, 0x2f
        /*007a*/ 	.short	(.L_64 - .L_63)
	.align		4
.L_63:
        /*007c*/ 	.word	index@(_Z10sumColumnsIdEviiPKT_PS0_)
        /*0080*/ 	.word	0x00000020


	//----- nvinfo : EIATTR_FRAME_SIZE
	.align		4
.L_64:
        /*0084*/ 	.byte	0x04, 0x11
        /*0086*/ 	.short	(.L_66 - .L_65)
	.align		4
.L_65:
        /*0088*/ 	.word	index@(_Z10sumColumnsIdEviiPKT_PS0_)
        /*008c*/ 	.word	0x00000000


	//----- nvinfo : EIATTR_REGCOUNT
	.align		4
.L_66:
        /*0090*/ 	.byte	0x04, 0x2f
        /*0092*/ 	.short	(.L_68 - .L_67)
	.align		4
.L_67:
        /*0094*/ 	.word	index@(_Z14sqrtScaledCopyIdEviiPKT_S2_PS0_)
        /*0098*/ 	.word	0x00000017


	//----- nvinfo : EIATTR_FRAME_SIZE
	.align		4
.L_68:
        /*009c*/ 	.byte	0x04, 0x11
        /*009e*/ 	.short	(.L_70 - .L_69)
	.align		4
.L_69:
        /*00a0*/ 	.word	index@($__internal_0_$__cuda_sm20_dsqrt_rn_f64_mediumpath_v1)
        /*00a4*/ 	.word	0x00000000


	//----- nvinfo : EIATTR_FRAME_SIZE
	.align		4
.L_70:
        /*00a8*/ 	.byte	0x04, 0x11
        /*00aa*/ 	.short	(.L_72 - .L_71)
	.align		4
.L_71:
        /*00ac*/ 	.word	index@(_Z14sqrtScaledCopyIdEviiPKT_S2_PS0_)
        /*00b0*/ 	.word	0x00000000


	//----- nvinfo : EIATTR_REGCOUNT
	.align		4
.L_72:
        /*00b4*/ 	.byte	0x04, 0x2f
        /*00b6*/ 	.short	(.L_74 - .L_73)
	.align		4
.L_73:
        /*00b8*/ 	.word	index@(_ZN3cub18CUB_300001_SM_10006detail11EmptyKernelIvEEvv)
        /*00bc*/ 	.word	0x00000004


	//----- nvinfo : EIATTR_FRAME_SIZE
	.align		4
.L_74:
        /*00c0*/ 	.byte	0x04, 0x11
        /*00c2*/ 	.short	(.L_76 - .L_75)
	.align		4
.L_75:
        /*00c4*/ 	.word	index@(_ZN3cub18CUB_300001_SM_10006detail11EmptyKernelIvEEvv)
        /*00c8*/ 	.word	0x00000000


	//----- nvinfo : EIATTR_REGCOUNT
	.align		4
.L_76:
        /*00cc*/ 	.byte	0x04, 0x2f
        /*00ce*/ 	.short	(.L_78 - .L_77)
	.align		4
.L_77:
        /*00d0*/ 	.word	index@(_ZN3cub18CUB_300001_SM_10006detail8for_each13static_kernelINS2_12policy_hub_t12policy_500_tEmN6thrust24THRUST_300001_SM_1000_NS8cuda_cub20__uninitialized_fill7functorINS7_10device_ptrIfEEfEEEEvT0_T1_)
        /*00d4*/ 	.word	0x00000008


	//----- nvinfo : EIATTR_FRAME_SIZE
	.align		4
.L_78:
        /*00d8*/ 	.byte	0x04, 0x11
        /*00da*/ 	.short	(.L_80 - .L_79)
	.align		4
.L_79:
        /*00dc*/ 	.word	index@(_ZN3cub18CUB_300001_SM_10006detail8for_each13static_kernelINS2_12policy_hub_t12policy_500_tEmN6thrust24THRUST_300001_SM_1000_NS8cuda_cub20__uninitialized_fill7functorINS7_10device_ptrIfEEfEEEEvT0_T1_)
        /*00e0*/ 	.word	0x00000000


	//----- nvinfo : EIATTR_REGCOUNT
	.align		4
.L_80:
        /*00e4*/ 	.byte	0x04, 0x2f
        /*00e6*/ 	.short	(.L_82 - .L_81)
	.align		4
.L_81:
        /*00e8*/ 	.word	index@(_ZN3cub18CUB_300001_SM_10006detail8for_each13static_kernelINS2_12policy_hub_t12policy_500_tEmN6thrust24THRUST_300001_SM_1000_NS8cuda_cub20__uninitialized_fill7functorINS7_10device_ptrIdEEdEEEEvT0_T1_)
        /*00ec*/ 	.word	0x00000009


	//----- nvinfo : EIATTR_FRAME_SIZE
	.align		4
.L_82:
        /*00f0*/ 	.byte	0x04, 0x11
        /*00f2*/ 	.short	(.L_84 - .L_83)
	.align		4
.L_83:
        /*00f4*/ 	.word	index@(_ZN3cub18CUB_300001_SM_10006detail8for_each13static_kernelINS2_12policy_hub_t12policy_500_tEmN6thrust24THRUST_300001_SM_1000_NS8cuda_cub20__uninitialized_fill7functorINS7_10device_ptrIdEEdEEEEvT0_T1_)
        /*00f8*/ 	.word	0x00000000


	//----- nvinfo : EIATTR_MIN_STACK_SIZE
	.align		4
.L_84:
        /*00fc*/ 	.byte	0x04, 0x12
        /*00fe*/ 	.short	(.L_86 - .L_85)
	.align		4
.L_85:
        /*0100*/ 	.word	index@(_ZN3cub18CUB_300001_SM_10006detail8for_each13static_kernelINS2_12policy_hub_t12policy_500_tEmN6thrust24THRUST_300001_SM_1000_NS8cuda_cub20__uninitialized_fill7functorINS7_10device_ptrIdEEdEEEEvT0_T1_)
        /*0104*/ 	.word	0x00000000


	//----- nvinfo : EIATTR_MIN_STACK_SIZE
	.align		4
.L_86:
        /*0108*/ 	.byte	0x04, 0x12
        /*010a*/ 	.short	(.L_88 - .L_87)
	.align		4
.L_87:
        /*010c*/ 	.word	index@(_ZN3cub18CUB_300001_SM_10006detail8for_each13static_kernelINS2_12policy_hub_t12policy_500_tEmN6thrust24THRUST_300001_SM_1000_NS8cuda_cub20__uninitialized_fill7functorINS7_10device_ptrIfEEfEEEEvT0_T1_)
        /*0110*/ 	.word	0x00000000


	//----- nvinfo : EIATTR_MIN_STACK_SIZE
	.align		4
.L_88:
        /*0114*/ 	.byte	0x04, 0x12
        /*0116*/ 	.short	(.L_90 - .L_89)
	.align		4
.L_89:
        /*0118*/ 	.word	index@(_ZN3cub18CUB_300001_SM_10006detail11EmptyKernelIvEEvv)
        /*011c*/ 	.word	0x00000000


	//----- nvinfo : EIATTR_MIN_STACK_SIZE
	.align		4
.L_90:
        /*0120*/ 	.byte	0x04, 0x12
        /*0122*/ 	.short	(.L_92 - .L_91)
	.align		4
.L_91:
        /*0124*/ 	.word	index@(_Z14sqrtScaledCopyIdEviiPKT_S2_PS0_)
        /*0128*/ 	.word	0x00000000


	//----- nvinfo : EIATTR_MIN_STACK_SIZE
	.align		4
.L_92:
        /*012c*/ 	.byte	0x04, 0x12
        /*012e*/ 	.short	(.L_94 - .L_93)
	.align		4
.L_93:
        /*0130*/ 	.word	index@(_Z10sumColumnsIdEviiPKT_PS0_)
        /*0134*/ 	.word	0x00000000


	//----- nvinfo : EIATTR_MIN_STACK_SIZE
	.align		4
.L_94:
        /*0138*/ 	.byte	0x04, 0x12
        /*013a*/ 	.short	(.L_96 - .L_95)
	.align		4
.L_95:
        /*013c*/ 	.word	index@(_Z14sqrtScaledCopyIfEviiPKT_S2_PS0_)
        /*0140*/ 	.word	0x00000000


	//----- nvinfo : EIATTR_MIN_STACK_SIZE
	.align		4
.L_96:
        /*0144*/ 	.byte	0x04, 0x12
        /*0146*/ 	.short	(.L_98 - .L_97)
	.align		4
.L_97:
        /*0148*/ 	.word	index@(_Z10sumColumnsIfEviiPKT_PS0_)
        /*014c*/ 	.word	0x00000000


	//----- nvinfo : EIATTR_MIN_STACK_SIZE
	.align		4
.L_98:
        /*0150*/ 	.byte	0x04, 0x12
        /*0152*/ 	.short	(.L_100 - .L_99)
	.align		4
.L_99:
        /*0154*/ 	.word	index@(_Z15calcWeightedCoviiPKfS0_Pf)
        /*0158*/ 	.word	0x00000000


	//----- nvinfo : EIATTR_MIN_STACK_SIZE
	.align		4
.L_100:
        /*015c*/ 	.byte	0x04, 0x12
        /*015e*/ 	.short	(.L_102 - .L_101)
	.align		4
.L_101:
        /*0160*/ 	.word	index@(_Z15calcWeightedCoviiPKdS0_Pd)
        /*0164*/ 	.word	0x00000000
.L_102:


//--------------------- .nv.compat                --------------------------
	.section	.nv.compat,"",@"SHT_CUDA_COMPAT_INFO"
	.align	4
        /*0000*/ 	.byte	0x02, 0x09, 0x00, 0x00, 0x02, 0x02, 0x01, 0x00, 0x02, 0x05, 0x05, 0x00, 0x03, 0x07, 0x01, 0x01
        /*0010*/ 	.byte	0x02, 0x03, 0x00, 0x00, 0x02, 0x06, 0x01, 0x00, 0x04, 0x0b, 0x08, 0x00, 0x01, 0x00, 0x00, 0x00
        /*0020*/ 	.byte	0x00, 0x00, 0x00, 0x00


//--------------------- .nv.info._ZN3cub18CUB_300001_SM_10006detail8for_each13static_kernelINS2_12policy_hub_t12policy_500_tEmN6thrust24THRUST_300001_SM_1000_NS8cuda_cub20__uninitialized_fill7functorINS7_10device_ptrIdEEdEEEEvT0_T1_ --------------------------
	.section	.nv.info._ZN3cub18CUB_300001_SM_10006detail8for_each13static_kernelINS2_12policy_hub_t12policy_500_tEmN6thrust24THRUST_300001_SM_1000_NS8cuda_cub20__uninitialized_fill7functorINS7_10device_ptrIdEEdEEEEvT0_T1_,"",@"SHT_CUDA_INFO"
	.sectionflags	@""
	.align	4


	//----- nvinfo : EIATTR_CUDA_API_VERSION
	.align		4
        /*0000*/ 	.byte	0x04, 0x37
        /*0002*/ 	.short	(.L_104 - .L_103)
.L_103:
        /*0004*/ 	.word	0x00000082


	//----- nvinfo : EIATTR_KPARAM_INFO
	.align		4
.L_104:
        /*0008*/ 	.byte	0x04, 0x17
        /*000a*/ 	.short	(.L_106 - .L_105)
.L_105:
        /*000c*/ 	.word	0x00000000
        /*0010*/ 	.short	0x0001
        /*0012*/ 	.short	0x0008
        /*0014*/ 	.byte	0x00, 0xf0, 0x41, 0x00


	//----- nvinfo : EIATTR_KPARAM_INFO
	.align		4
.L_106:
        /*0018*/ 	.byte	0x04, 0x17
        /*001a*/ 	.short	(.L_108 - .L_107)
.L_107:
        /*001c*/ 	.word	0x00000000
        /*0020*/ 	.short	0x0000
        /*0022*/ 	.short	0x0000
        /*0024*/ 	.byte	0x00, 0xf0, 0x21, 0x00


	//----- nvinfo : EIATTR_SPARSE_MMA_MASK
	.align		4
.L_108:
        /*0028*/ 	.byte	0x03, 0x50
        /*002a*/ 	.short	0x0000


	//----- nvinfo : EIATTR_MAXREG_COUNT
	.align		4
        /*002c*/ 	.byte	0x03, 0x1b
        /*002e*/ 	.short	0x00ff


	//----- nvinfo : EIATTR_MERCURY_ISA_VERSION
	.align		4
        /*0030*/ 	.byte	0x03, 0x5f
        /*0032*/ 	.short	0x0101


	//----- nvinfo : EIATTR_VRC_CTA_INIT_COUNT
	.align		4
        /*0034*/ 	.byte	0x02, 0x4a
	.zero		1
	.zero		1


	//----- nvinfo : EIATTR_EXIT_INSTR_OFFSETS
	.align		4
        /*0038*/ 	.byte	0x04, 0x1c
        /*003a*/ 	.short	(.L_110 - .L_109)


	//   ....[0]....
.L_109:
        /*003c*/ 	.word	0x00000130


	//   ....[1]....
        /*0040*/ 	.word	0x00000230


	//   ....[2]....
        /*0044*/ 	.word	0x00000260


	//----- nvinfo : EIATTR_MAX_THREADS
	.align		4
.L_110:
        /*0048*/ 	.byte	0x04, 0x05
        /*004a*/ 	.short	(.L_112 - .L_111)
.L_111:
        /*004c*/ 	.word	0x00000100
        /*0050*/ 	.word	0x00000001
        /*0054*/ 	.word	0x00000001


	//----- nvinfo : EIATTR_CBANK_PARAM_SIZE
	.align		4
.L_112:
        /*0058*/ 	.byte	0x03, 0x19
        /*005a*/ 	.short	0x0018


	//----- nvinfo : EIATTR_PARAM_CBANK
	.align		4
        /*005c*/ 	.byte	0x04, 0x0a
        /*005e*/ 	.short	(.L_114 - .L_113)
	.align		4
.L_113:
        /*0060*/ 	.word	index@(.nv.constant0._ZN3cub18CUB_300001_SM_10006detail8for_each13static_kernelINS2_12policy_hub_t12policy_500_tEmN6thrust24THRUST_300001_SM_1000_NS8cuda_cub20__uninitialized_fill7functorINS7_10device_ptrIdEEdEEEEvT0_T1_)
        /*0064*/ 	.short	0x0380
        /*0066*/ 	.short	0x0018


	//----- nvinfo : EIATTR_SW_WAR
	.align		4
.L_114:
        /*0068*/ 	.byte	0x04, 0x36
        /*006a*/ 	.short	(.L_116 - .L_115)
.L_115:
        /*006c*/ 	.word	0x00000008
.L_116:


//--------------------- .nv.info._ZN3cub18CUB_300001_SM_10006detail8for_each13static_kernelINS2_12policy_hub_t12policy_500_tEmN6thrust24THRUST_300001_SM_1000_NS8cuda_cub20__uninitialized_fill7functorINS7_10device_ptrIfEEfEEEEvT0_T1_ --------------------------
	.section	.nv.info._ZN3cub18CUB_300001_SM_10006detail8for_each13static_kernelINS2_12policy_hub_t12policy_500_tEmN6thrust24THRUST_300001_SM_1000_NS8cuda_cub20__uninitialized_fill7functorINS7_10device_ptrIfEEfEEEEvT0_T1_,"",@"SHT_CUDA_INFO"
	.sectionflags	@""
	.align	4


	//----- nvinfo : EIATTR_CUDA_API_VERSION
	.align		4
        /*0000*/ 	.byte	0x04, 0x37
        /*0002*/ 	.short	(.L_118 - .L_117)
.L_117:
        /*0004*/ 	.word	0x00000082


	//----- nvinfo : EIATTR_KPARAM_INFO
	.align		4
.L_118:
        /*0008*/ 	.byte	0x04, 0x17
        /*000a*/ 	.short	(.L_120 - .L_119)
.L_119:
        /*000c*/ 	.word	0x00000000
        /*0010*/ 	.short	0x0001
        /*0012*/ 	.short	0x0008
        /*0014*/ 	.byte	0x00, 0xf0, 0x41, 0x00


	//----- nvinfo : EIATTR_KPARAM_INFO
	.align		4
.L_120:
        /*0018*/ 	.byte	0x04, 0x17
        /*001a*/ 	.short	(.L_122 - .L_121)
.L_121:
        /*001c*/ 	.word	0x00000000
        /*0020*/ 	.short	0x0000
        /*0022*/ 	.short	0x0000
        /*0024*/ 	.byte	0x00, 0xf0, 0x21, 0x00


	//----- nvinfo : EIATTR_SPARSE_MMA_MASK
	.align		4
.L_122:
        /*0028*/ 	.byte	0x03, 0x50
        /*002a*/ 	.short	0x0000


	//----- nvinfo : EIATTR_MAXREG_COUNT
	.align		4
        /*002c*/ 	.byte	0x03, 0x1b
        /*002e*/ 	.short	0x00ff


	//----- nvinfo : EIATTR_MERCURY_ISA_VERSION
	.align		4
        /*0030*/ 	.byte	0x03, 0x5f
        /*0032*/ 	.short	0x0101


	//----- nvinfo : EIATTR_VRC_CTA_INIT_COUNT
	.align		4
        /*0034*/ 	.byte	0x02, 0x4a
	.zero		1
	.zero		1


	//----- nvinfo : EIATTR_EXIT_INSTR_OFFSETS
	.align		4
        /*0038*/ 	.byte	0x04, 0x1c
        /*003a*/ 	.short	(.L_124 - .L_123)


	//   ....[0]....
.L_123:
        /*003c*/ 	.word	0x00000130


	//   ....[1]....
        /*0040*/ 	.word	0x00000230


	//   ....[2]....
        /*0044*/ 	.word	0x00000260


	//----- nvinfo : EIATTR_MAX_THREADS
	.align		4
.L_124:
        /*0048*/ 	.byte	0x04, 0x05
        /*004a*/ 	.short	(.L_126 - .L_125)
.L_125:
        /*004c*/ 	.word	0x00000100
        /*0050*/ 	.word	0x00000001
        /*0054*/ 	.word	0x00000001


	//----- nvinfo : EIATTR_CBANK_PARAM_SIZE
	.align		4
.L_126:
        /*0058*/ 	.byte	0x03, 0x19
        /*005a*/ 	.short	0x0018


	//----- nvinfo : EIATTR_PARAM_CBANK
	.align		4
        /*005c*/ 	.byte	0x04, 0x0a
        /*005e*/ 	.short	(.L_128 - .L_127)
	.align		4
.L_127:
        /*0060*/ 	.word	index@(.nv.constant0._ZN3cub18CUB_300001_SM_10006detail8for_each13static_kernelINS2_12policy_hub_t12policy_500_tEmN6thrust24THRUST_300001_SM_1000_NS8cuda_cub20__uninitialized_fill7functorINS7_10device_ptrIfEEfEEEEvT0_T1_)
        /*0064*/ 	.short	0x0380
        /*0066*/ 	.short	0x0018


	//----- nvinfo : EIATTR_SW_WAR
	.align		4
.L_128:
        /*0068*/ 	.byte	0x04, 0x36
        /*006a*/ 	.short	(.L_130 - .L_129)
.L_129:
        /*006c*/ 	.word	0x00000008
.L_130:


//--------------------- .nv.info._ZN3cub18CUB_300001_SM_10006detail11EmptyKernelIvEEvv --------------------------
	.section	.nv.info._ZN3cub18CUB_300001_SM_10006detail11EmptyKernelIvEEvv,"",@"SHT_CUDA_INFO"
	.sectionflags	@""
	.align	4


	//----- nvinfo : EIATTR_CUDA_API_VERSION
	.align		4
        /*0000*/ 	.byte	0x04, 0x37
        /*0002*/ 	.short	(.L_132 - .L_131)
.L_131:
        /*0004*/ 	.word	0x00000082


	//----- nvinfo : EIATTR_SPARSE_MMA_MASK
	.align		4
.L_132:
        /*0008*/ 	.byte	0x03, 0x50
        /*000a*/ 	.short	0x0000


	//----- nvinfo : EIATTR_MAXREG_COUNT
	.align		4
        /*000c*/ 	.byte	0x03, 0x1b
        /*000e*/ 	.short	0x00ff


	//----- nvinfo : EIATTR_MERCURY_ISA_VERSION
	.align		4
        /*0010*/ 	.byte	0x03, 0x5f
        /*0012*/ 	.short	0x0101


	//----- nvinfo : EIATTR_VRC_CTA_INIT_COUNT
	.align		4
        /*0014*/ 	.byte	0x02, 0x4a
	.zero		1
	.zero		1


	//----- nvinfo : EIATTR_EXIT_INSTR_OFFSETS
	.align		4
        /*0018*/ 	.byte	0x04, 0x1c
        /*001a*/ 	.short	(.L_134 - .L_133)


	//   ....[0]....
.L_133:
        /*001c*/ 	.word	0x00000010


	//----- nvinfo : EIATTR_SW_WAR
	.align		4
.L_134:
        /*0020*/ 	.byte	0x04, 0x36
        /*0022*/ 	.short	(.L_136 - .L_135)
.L_135:
        /*0024*/ 	.word	0x00000008
.L_136:


//--------------------- .nv.info._Z14sqrtScaledCopyIdEviiPKT_S2_PS0_ --------------------------
	.section	.nv.info._Z14sqrtScaledCopyIdEviiPKT_S2_PS0_,"",@"SHT_CUDA_INFO"
	.sectionflags	@""
	.align	4


	//----- nvinfo : EIATTR_CUDA_API_VERSION
	.align		4
        /*0000*/ 	.byte	0x04, 0x37
        /*0002*/ 	.short	(.L_138 - .L_137)
.L_137:
        /*0004*/ 	.word	0x00000082


	//----- nvinfo : EIATTR_KPARAM_INFO
	.align		4
.L_138:
        /*0008*/ 	.byte	0x04, 0x17
        /*000a*/ 	.short	(.L_140 - .L_139)
.L_139:
        /*000c*/ 	.word	0x00000000
        /*0010*/ 	.short	0x0004
        /*0012*/ 	.short	0x0018
        /*0014*/ 	.byte	0x00, 0xf5, 0x21, 0x00


	//----- nvinfo : EIATTR_KPARAM_INFO
	.align		4
.L_140:
        /*0018*/ 	.byte	0x04, 0x17
        /*001a*/ 	.short	(.L_142 - .L_141)
.L_141:
        /*001c*/ 	.word	0x00000000
        /*0020*/ 	.short	0x0003
        /*0022*/ 	.short	0x0010
        /*0024*/ 	.byte	0x00, 0xf5, 0x21, 0x00


	//----- nvinfo : EIATTR_KPARAM_INFO
	.align		4
.L_142:
        /*0028*/ 	.byte	0x04, 0x17
        /*002a*/ 	.short	(.L_144 - .L_143)
.L_143:
        /*002c*/ 	.word	0x00000000
        /*0030*/ 	.short	0x0002
        /*0032*/ 	.short	0x0008
        /*0034*/ 	.byte	0x00, 0xf5, 0x21, 0x00


	//----- nvinfo : EIATTR_KPARAM_INFO
	.align		4
.L_144:
        /*0038*/ 	.byte	0x04, 0x17
        /*003a*/ 	.short	(.L_146 - .L_145)
.L_145:
        /*003c*/ 	.word	0x00000000
        /*0040*/ 	.short	0x0001
        /*0042*/ 	.short	0x0004
        /*0044*/ 	.byte	0x00, 0xf0, 0x11, 0x00


	//----- nvinfo : EIATTR_KPARAM_INFO
	.align		4
.L_146:
        /*0048*/ 	.byte	0x04, 0x17
        /*004a*/ 	.short	(.L_148 - .L_147)
.L_147:
        /*004c*/ 	.word	0x00000000
        /*0050*/ 	.short	0x0000
        /*0052*/ 	.short	0x0000
        /*0054*/ 	.byte	0x00, 0xf0, 0x11, 0x00


	//----- nvinfo : EIATTR_SPARSE_MMA_MASK
	.align		4
.L_148:
        /*0058*/ 	.byte	0x03, 0x50
        /*005a*/ 	.short	0x0000


	//----- nvinfo : EIATTR_MAXREG_COUNT
	.align		4
        /*005c*/ 	.byte	0x03, 0x1b
        /*005e*/ 	.short	0x00ff


	//----- nvinfo : EIATTR_NUM_BARRIERS
	.align		4
        /*0060*/ 	.byte	0x02, 0x4c
        /*0062*/ 	.byte	0x01
	.zero		1


	//----- nvinfo : EIATTR_MERCURY_ISA_VERSION
	.align		4
        /*0064*/ 	.byte	0x03, 0x5f
        /*0066*/ 	.short	0x0101


	//----- nvinfo : EIATTR_VRC_CTA_INIT_COUNT
	.align		4
        /*0068*/ 	.byte	0x02, 0x4a
	.zero		1
	.zero		1


	//----- nvinfo : EIATTR_EXIT_INSTR_OFFSETS
	.align		4
        /*006c*/ 	.byte	0x04, 0x1c
        /*006e*/ 	.short	(.L_150 - .L_149)


	//   ....[0]....
.L_149:
        /*0070*/ 	.word	0x00000060


	//   ....[1]....
        /*0074*/ 	.word	0x00000640


	//----- nvinfo : EIATTR_CRS_STACK_SIZE
	.align		4
.L_150:
        /*0078*/ 	.byte	0x04, 0x1e
        /*007a*/ 	.short	(.L_152 - .L_151)
.L_151:
        /*007c*/ 	.word	0x00000000


	//----- nvinfo : EIATTR_CBANK_PARAM_SIZE
	.align		4
.L_152:
        /*0080*/ 	.byte	0x03, 0x19
        /*0082*/ 	.short	0x0020


	//----- nvinfo : EIATTR_PARAM_CBANK
	.align		4
        /*0084*/ 	.byte	0x04, 0x0a
        /*0086*/ 	.short	(.L_154 - .L_153)
	.align		4
.L_153:
        /*0088*/ 	.word	index@(.nv.constant0._Z14sqrtScaledCopyIdEviiPKT_S2_PS0_)
        /*008c*/ 	.short	0x0380
        /*008e*/ 	.short	0x0020


	//----- nvinfo : EIATTR_SW_WAR
	.align		4
.L_154:
        /*0090*/ 	.byte	0x04, 0x36
        /*0092*/ 	.short	(.L_156 - .L_155)
.L_155:
        /*0094*/ 	.word	0x00000008
.L_156:


//--------------------- .nv.info._Z10sumColumnsIdEviiPKT_PS0_ --------------------------
	.section	.nv.info._Z10sumColumnsIdEviiPKT_PS0_,"",@"SHT_CUDA_INFO"
	.sectionflags	@""
	.align	4


	//----- nvinfo : EIATTR_CUDA_API_VERSION
	.align		4
        /*0000*/ 	.byte	0x04, 0x37
        /*0002*/ 	.short	(.L_158 - .L_157)
.L_157:
        /*0004*/ 	.word	0x00000082


	//----- nvinfo : EIATTR_KPARAM_INFO
	.align		4
.L_158:
        /*0008*/ 	.byte	0x04, 0x17
        /*000a*/ 	.short	(.L_160 - .L_159)
.L_159:
        /*000c*/ 	.word	0x00000000
        /*0010*/ 	.short	0x0003
        /*0012*/ 	.short	0x0010
        /*0014*/ 	.byte	0x00, 0xf5, 0x21, 0x00


	//----- nvinfo : EIATTR_KPARAM_INFO
	.align		4
.L_160:
        /*0018*/ 	.byte	0x04, 0x17
        /*001a*/ 	.short	(.L_162 - .L_161)
.L_161:
        /*001c*/ 	.word	0x00000000
        /*0020*/ 	.short	0x0002
        /*0022*/ 	.short	0x0008
        /*0024*/ 	.byte	0x00, 0xf5, 0x21, 0x00


	//----- nvinfo : EIATTR_KPARAM_INFO
	.align		4
.L_162:
        /*0028*/ 	.byte	0x04, 0x17
        /*002a*/ 	.short	(.L_164 - .L_163)
.L_163:
        /*002c*/ 	.word	0x00000000
        /*0030*/ 	.short	0x0001
        /*0032*/ 	.short	0x0004
        /*0034*/ 	.byte	0x00, 0xf0, 0x11, 0x00


	//----- nvinfo : EIATTR_KPARAM_INFO
	.align		4
.L_164:
        /*0038*/ 	.byte	0x04, 0x17
        /*003a*/ 	.short	(.L_166 - .L_165)
.L_165:
        /*003c*/ 	.word	0x00000000
        /*0040*/ 	.short	0x0000
        /*0042*/ 	.short	0x0000
        /*0044*/ 	.byte	0x00, 0xf0, 0x11, 0x00


	//----- nvinfo : EIATTR_SPARSE_MMA_MASK
	.align		4
.L_166:
        /*0048*/ 	.byte	0x03, 0x50
        /*004a*/ 	.short	0x0000


	//----- nvinfo : EIATTR_MAXREG_COUNT
	.align		4
        /*004c*/ 	.byte	0x03, 0x1b
        /*004e*/ 	.short	0x00ff


	//----- nvinfo : EIATTR_MERCURY_ISA_VERSION
	.align		4
        /*0050*/ 	.byte	0x03, 0x5f
        /*0052*/ 	.short	0x0101


	//----- nvinfo : EIATTR_VRC_CTA_INIT_COUNT
	.align		4
        /*0054*/ 	.byte	0x02, 0x4a
	.zero		1
	.zero		1


	//----- nvinfo : EIATTR_EXIT_INSTR_OFFSETS
	.align		4
        /*0058*/ 	.byte	0x04, 0x1c
        /*005a*/ 	.short	(.L_168 - .L_167)


	//   ....[0]....
.L_167:
        /*005c*/ 	.word	0x00000070


	//   ....[1]....
        /*0060*/ 	.word	0x000008e0


	//----- nvinfo : EIATTR_CBANK_PARAM_SIZE
	.align		4
.L_168:
        /*0064*/ 	.byte	0x03, 0x19
        /*0066*/ 	.short	0x0018


	//----- nvinfo : EIATTR_PARAM_CBANK
	.align		4
        /*0068*/ 	.byte	0x04, 0x0a
        /*006a*/ 	.short	(.L_170 - .L_169)
	.align		4
.L_169:
        /*006c*/ 	.word	index@(.nv.constant0._Z10sumColumnsIdEviiPKT_PS0_)
        /*0070*/ 	.short	0x0380
        /*0072*/ 	.short	0x0018


	//----- nvinfo : EIATTR_SW_WAR
	.align		4
.L_170:
        /*0074*/ 	.byte	0x04, 0x36
        /*0076*/ 	.short	(.L_172 - .L_171)
.L_171:
        /*0078*/ 	.word	0x00000008
.L_172:


//--------------------- .nv.info._Z14sqrtScaledCopyIfEviiPKT_S2_PS0_ --------------------------
	.section	.nv.info._Z14sqrtScaledCopyIfEviiPKT_S2_PS0_,"",@"SHT_CUDA_INFO"
	.sectionflags	@""
	.align	4


	//----- nvinfo : EIATTR_CUDA_API_VERSION
	.align		4
        /*0000*/ 	.byte	0x04, 0x37
        /*0002*/ 	.short	(.L_174 - .L_173)
.L_173:
        /*0004*/ 	.word	0x00000082


	//----- nvinfo : EIATTR_KPARAM_INFO
	.align		4
.L_174:
        /*0008*/ 	.byte	0x04, 0x17
        /*000a*/ 	.short	(.L_176 - .L_175)
.L_175:
        /*000c*/ 	.word	0x00000000
        /*0010*/ 	.short	0x0004
        /*0012*/ 	.short	0x0018
        /*0014*/ 	.byte	0x00, 0xf5, 0x21, 0x00


	//----- nvinfo : EIATTR_KPARAM_INFO
	.align		4
.L_176:
        /*0018*/ 	.byte	0x04, 0x17
        /*001a*/ 	.short	(.L_178 - .L_177)
.L_177:
        /*001c*/ 	.word	0x00000000
        /*0020*/ 	.short	0x0003
        /*0022*/ 	.short	0x0010
        /*0024*/ 	.byte	0x00, 0xf5, 0x21, 0x00


	//----- nvinfo : EIATTR_KPARAM_INFO
	.align		4
.L_178:
        /*0028*/ 	.byte	0x04, 0x17
        /*002a*/ 	.short	(.L_180 - .L_179)
.L_179:
        /*002c*/ 	.word	0x00000000
        /*0030*/ 	.short	0x0002
        /*0032*/ 	.short	0x0008
        /*0034*/ 	.byte	0x00, 0xf5, 0x21, 0x00


	//----- nvinfo : EIATTR_KPARAM_INFO
	.align		4
.L_180:
        /*0038*/ 	.byte	0x04, 0x17
        /*003a*/ 	.short	(.L_182 - .L_181)
.L_181:
        /*003c*/ 	.word	0x00000000
        /*0040*/ 	.short	0x0001
        /*0042*/ 	.short	0x0004
        /*0044*/ 	.byte	0x00, 0xf0, 0x11, 0x00


	//----- nvinfo : EIATTR_KPARAM_INFO
	.align		4
.L_182:
        /*0048*/ 	.byte	0x04, 0x17
        /*004a*/ 	.short	(.L_184 - .L_183)
.L_183:
        /*004c*/ 	.word	0x00000000
        /*0050*/ 	.short	0x0000
        /*0052*/ 	.short	0x0000
        /*0054*/ 	.byte	0x00, 0xf0, 0x11, 0x00


	//----- nvinfo : EIATTR_SPARSE_MMA_MASK
	.align		4
.L_184:
        /*0058*/ 	.byte	0x03, 0x50
        /*005a*/ 	.short	0x0000


	//----- nvinfo : EIATTR_MAXREG_COUNT
	.align		4
        /*005c*/ 	.byte	0x03, 0x1b
        /*005e*/ 	.short	0x00ff


	//----- nvinfo : EIATTR_NUM_BARRIERS
	.align		4
        /*0060*/ 	.byte	0x02, 0x4c
        /*0062*/ 	.byte	0x01
	.zero		1


	//----- nvinfo : EIATTR_MERCURY_ISA_VERSION
	.align		4
        /*0064*/ 	.byte	0x03, 0x5f
        /*0066*/ 	.short	0x0101


	//----- nvinfo : EIATTR_VRC_CTA_INIT_COUNT
	.align		4
        /*0068*/ 	.byte	0x02, 0x4a
	.zero		1
	.zero		1


	//----- nvinfo : EIATTR_EXIT_INSTR_OFFSETS
	.align		4
        /*006c*/ 	.byte	0x04, 0x1c
        /*006e*/ 	.short	(.L_186 - .L_185)


	//   ....[0]....
.L_185:
        /*0070*/ 	.word	0x00000060


	//   ....[1]....
        /*0074*/ 	.word	0x000005e0


	//----- nvinfo : EIATTR_CRS_STACK_SIZE
	.align		4
.L_186:
        /*0078*/ 	.byte	0x04, 0x1e
        /*007a*/ 	.short	(.L_188 - .L_187)
.L_187:
        /*007c*/ 	.word	0x00000000


	//----- nvinfo : EIATTR_CBANK_PARAM_SIZE
	.align		4
.L_188:
        /*0080*/ 	.byte	0x03, 0x19
        /*0082*/ 	.short	0x0020


	//----- nvinfo : EIATTR_PARAM_CBANK
	.align		4
        /*0084*/ 	.byte	0x04, 0x0a
        /*0086*/ 	.short	(.L_190 - .L_189)
	.align		4
.L_189:
        /*0088*/ 	.word	index@(.nv.constant0._Z14sqrtScaledCopyIfEviiPKT_S2_PS0_)
        /*008c*/ 	.short	0x0380
        /*008e*/ 	.short	0x0020


	//----- nvinfo : EIATTR_SW_WAR
	.align		4
.L_190:
        /*0090*/ 	.byte	0x04, 0x36
        /*0092*/ 	.short	(.L_192 - .L_191)
.L_191:
        /*0094*/ 	.word	0x00000008
.L_192:


//--------------------- .nv.info._Z10sumColumnsIfEviiPKT_PS0_ --------------------------
	.section	.nv.info._Z10sumColumnsIfEviiPKT_PS0_,"",@"SHT_CUDA_INFO"
	.sectionflags	@""
	.align	4


	//----- nvinfo : EIATTR_CUDA_API_VERSION
	.align		4
        /*0000*/ 	.byte	0x04, 0x37
        /*0002*/ 	.short	(.L_194 - .L_193)
.L_193:
        /*0004*/ 	.word	0x00000082


	//----- nvinfo : EIATTR_KPARAM_INFO
	.align		4
.L_194:
        /*0008*/ 	.byte	0x04, 0x17
        /*000a*/ 	.short	(.L_196 - .L_195)
.L_195:
        /*000c*/ 	.word	0x00000000
        /*0010*/ 	.short	0x0003
        /*0012*/ 	.short	0x0010
        /*0014*/ 	.byte	0x00, 0xf5, 0x21, 0x00


	//----- nvinfo : EIATTR_KPARAM_INFO
	.align		4
.L_196:
        /*0018*/ 	.byte	0x04, 0x17
        /*001a*/ 	.short	(.L_198 - .L_197)
.L_197:
        /*001c*/ 	.word	0x00000000
        /*0020*/ 	.short	0x0002
        /*0022*/ 	.short	0x0008
        /*0024*/ 	.byte	0x00, 0xf5, 0x21, 0x00


	//----- nvinfo : EIATTR_KPARAM_INFO
	.align		4
.L_198:
        /*0028*/ 	.byte	0x04, 0x17
        /*002a*/ 	.short	(.L_200 - .L_199)
.L_199:
        /*002c*/ 	.word	0x00000000
        /*0030*/ 	.short	0x0001
        /*0032*/ 	.short	0x0004
        /*0034*/ 	.byte	0x00, 0xf0, 0x11, 0x00


	//----- nvinfo : EIATTR_KPARAM_INFO
	.align		4
.L_200:
        /*0038*/ 	.byte	0x04, 0x17
        /*003a*/ 	.short	(.L_202 - .L_201)
.L_201:
        /*003c*/ 	.word	0x00000000
        /*0040*/ 	.short	0x0000
        /*0042*/ 	.short	0x0000
        /*0044*/ 	.byte	0x00, 0xf0, 0x11, 0x00


	//----- nvinfo : EIATTR_SPARSE_MMA_MASK
	.align		4
.L_202:
        /*0048*/ 	.byte	0x03, 0x50
        /*004a*/ 	.short	0x0000


	//----- nvinfo : EIATTR_MAXREG_COUNT
	.align		4
        /*004c*/ 	.byte	0x03, 0x1b
        /*004e*/ 	.short	0x00ff


	//----- nvinfo : EIATTR_MERCURY_ISA_VERSION
	.align		4
        /*0050*/ 	.byte	0x03, 0x5f
        /*0052*/ 	.short	0x0101


	//----- nvinfo : EIATTR_VRC_CTA_INIT_COUNT
	.align		4
        /*0054*/ 	.byte	0x02, 0x4a
	.zero		1
	.zero		1


	//----- nvinfo : EIATTR_EXIT_INSTR_OFFSETS
	.align		4
        /*0058*/ 	.byte	0x04, 0x1c
        /*005a*/ 	.short	(.L_204 - .L_203)


	//   ....[0]....
.L_203:
        /*005c*/ 	.word	0x00000070


	//   ....[1]....
        /*0060*/ 	.word	0x000008e0


	//----- nvinfo : EIATTR_CBANK_PARAM_SIZE
	.align		4
.L_204:
        /*0064*/ 	.byte	0x03, 0x19
        /*0066*/ 	.short	0x0018


	//----- nvinfo : EIATTR_PARAM_CBANK
	.align		4
        /*0068*/ 	.byte	0x04, 0x0a
        /*006a*/ 	.short	(.L_206 - .L_205)
	.align		4
.L_205:
        /*006c*/ 	.word	index@(.nv.constant0._Z10sumColumnsIfEviiPKT_PS0_)
        /*0070*/ 	.short	0x0380
        /*0072*/ 	.short	0x0018


	//----- nvinfo : EIATTR_SW_WAR
	.align		4
.L_206:
        /*0074*/ 	.byte	0x04, 0x36
        /*0076*/ 	.short	(.L_208 - .L_207)
.L_207:
        /*0078*/ 	.word	0x00000008
.L_208:


//--------------------- .nv.info._Z15calcWeightedCoviiPKfS0_Pf --------------------------
	.section	.nv.info._Z15calcWeightedCoviiPKfS0_Pf,"",@"SHT_CUDA_INFO"
	.sectionflags	@""
	.align	4


	//----- nvinfo : EIATTR_CUDA_API_VERSION
	.align		4
        /*0000*/ 	.byte	0x04, 0x37
        /*0002*/ 	.short	(.L_210 - .L_209)
.L_209:
        /*0004*/ 	.word	0x00000082


	//----- nvinfo : EIATTR_KPARAM_INFO
	.align		4
.L_210:
        /*0008*/ 	.byte	0x04, 0x17
        /*000a*/ 	.short	(.L_212 - .L_211)
.L_211:
        /*000c*/ 	.word	0x00000000
        /*0010*/ 	.short	0x0004
        /*0012*/ 	.short	0x0018
        /*0014*/ 	.byte	0x00, 0xf5, 0x21, 0x00


	//----- nvinfo : EIATTR_KPARAM_INFO
	.align		4
.L_212:
        /*0018*/ 	.byte	0x04, 0x17
        /*001a*/ 	.short	(.L_214 - .L_213)
.L_213:
        /*001c*/ 	.word	0x00000000
        /*0020*/ 	.short	0x0003
        /*0022*/ 	.short	0x0010
        /*0024*/ 	.byte	0x00, 0xf5, 0x21, 0x00


	//----- nvinfo : EIATTR_KPARAM_INFO
	.align		4
.L_214:
        /*0028*/ 	.byte	0x04, 0x17
        /*002a*/ 	.short	(.L_216 - .L_215)
.L_215:
        /*002c*/ 	.word	0x00000000
        /*0030*/ 	.short	0x0002
        /*0032*/ 	.short	0x0008
        /*0034*/ 	.byte	0x00, 0xf5, 0x21, 0x00


	//----- nvinfo : EIATTR_KPARAM_INFO
	.align		4
.L_216:
        /*0038*/ 	.byte	0x04, 0x17
        /*003a*/ 	.short	(.L_218 - .L_217)
.L_217:
        /*003c*/ 	.word	0x00000000
        /*0040*/ 	.short	0x0001
        /*0042*/ 	.short	0x0004
        /*0044*/ 	.byte	0x00, 0xf0, 0x11, 0x00


	//----- nvinfo : EIATTR_KPARAM_INFO
	.align		4
.L_218:
        /*0048*/ 	.byte	0x04, 0x17
        /*004a*/ 	.short	(.L_220 - .L_219)
.L_219:
        /*004c*/ 	.word	0x00000000
        /*0050*/ 	.short	0x0000
        /*0052*/ 	.short	0x0000
        /*0054*/ 	.byte	0x00, 0xf0, 0x11, 0x00


	//----- nvinfo : EIATTR_SPARSE_MMA_MASK
	.align		4
.L_220:
        /*0058*/ 	.byte	0x03, 0x50
        /*005a*/ 	.short	0x0000


	//----- nvinfo : EIATTR_MAXREG_COUNT
	.align		4
        /*005c*/ 	.byte	0x03, 0x1b
        /*005e*/ 	.short	0x00ff


	//----- nvinfo : EIATTR_MERCURY_ISA_VERSION
	.align		4
        /*0060*/ 	.byte	0x03, 0x5f
        /*0062*/ 	.short	0x0101


	//----- nvinfo : EIATTR_VRC_CTA_INIT_COUNT
	.align		4
        /*0064*/ 	.byte	0x02, 0x4a
	.zero		1
	.zero		1


	//----- nvinfo : EIATTR_EXIT_INSTR_OFFSETS
	.align		4
        /*0068*/ 	.byte	0x04, 0x1c
        /*006a*/ 	.short	(.L_222 - .L_221)


	//   ....[0]....
.L_221:
        /*006c*/ 	.word	0x00000010


	//----- nvinfo : EIATTR_CBANK_PARAM_SIZE
	.align		4
.L_222:
        /*0070*/ 	.byte	0x03, 0x19
        /*0072*/ 	.short	0x0020


	//----- nvinfo : EIATTR_PARAM_CBANK
	.align		4
        /*0074*/ 	.byte	0x04, 0x0a
        /*0076*/ 	.short	(.L_224 - .L_223)
	.align		4
.L_223:
        /*0078*/ 	.word	index@(.nv.constant0._Z15calcWeightedCoviiPKfS0_Pf)
        /*007c*/ 	.short	0x0380
        /*007e*/ 	.short	0x0020


	//----- nvinfo : EIATTR_SW_WAR
	.align		4
.L_224:
        /*0080*/ 	.byte	0x04, 0x36
        /*0082*/ 	.short	(.L_226 - .L_225)
.L_225:
        /*0084*/ 	.word	0x00000008
.L_226:


//--------------------- .nv.info._Z15calcWeightedCoviiPKdS0_Pd --------------------------
	.section	.nv.info._Z15calcWeightedCoviiPKdS0_Pd,"",@"SHT_CUDA_INFO"
	.sectionflags	@""
	.align	4


	//----- nvinfo : EIATTR_CUDA_API_VERSION
	.align		4
        /*0000*/ 	.byte	0x04, 0x37
        /*0002*/ 	.short	(.L_228 - .L_227)
.L_227:
        /*0004*/ 	.word	0x00000082


	//----- nvinfo : EIATTR_KPARAM_INFO
	.align		4
.L_228:
        /*0008*/ 	.byte	0x04, 0x17
        /*000a*/ 	.short	(.L_230 - .L_229)
.L_229:
        /*000c*/ 	.word	0x00000000
        /*0010*/ 	.short	0x0004
        /*0012*/ 	.short	0x0018
        /*0014*/ 	.byte	0x00, 0xf5, 0x21, 0x00


	//----- nvinfo : EIATTR_KPARAM_INFO
	.align		4
.L_230:
        /*0018*/ 	.byte	0x04, 0x17
        /*001a*/ 	.short	(.L_232 - .L_231)
.L_231:
        /*001c*/ 	.word	0x00000000
        /*0020*/ 	.short	0x0003
        /*0022*/ 	.short	0x0010
        /*0024*/ 	.byte	0x00, 0xf5, 0x21, 0x00


	//----- nvinfo : EIATTR_KPARAM_INFO
	.align		4
.L_232:
        /*0028*/ 	.byte	0x04, 0x17
        /*002a*/ 	.short	(.L_234 - .L_233)
.L_233:
        /*002c*/ 	.word	0x00000000
        /*0030*/ 	.short	0x0002
        /*0032*/ 	.short	0x0008
        /*0034*/ 	.byte	0x00, 0xf5, 0x21, 0x00


	//----- nvinfo : EIATTR_KPARAM_INFO
	.align		4
.L_234:
        /*0038*/ 	.byte	0x04, 0x17
        /*003a*/ 	.short	(.L_236 - .L_235)
.L_235:
        /*003c*/ 	.word	0x00000000
        /*0040*/ 	.short	0x0001
        /*0042*/ 	.short	0x0004
        /*0044*/ 	.byte	0x00, 0xf0, 0x11, 0x00


	//----- nvinfo : EIATTR_KPARAM_INFO
	.align		4
.L_236:
        /*0048*/ 	.byte	0x04, 0x17
        /*004a*/ 	.short	(.L_238 - .L_237)
.L_237:
        /*004c*/ 	.word	0x00000000
        /*0050*/ 	.short	0x0000
        /*0052*/ 	.short	0x0000
        /*0054*/ 	.byte	0x00, 0xf0, 0x11, 0x00


	//----- nvinfo : EIATTR_SPARSE_MMA_MASK
	.align		4
.L_238:
        /*0058*/ 	.byte	0x03, 0x50
        /*005a*/ 	.short	0x0000


	//----- nvinfo : EIATTR_MAXREG_COUNT
	.align		4
        /*005c*/ 	.byte	0x03, 0x1b
        /*005e*/ 	.short	0x00ff


	//----- nvinfo : EIATTR_NUM_BARRIERS
	.align		4
        /*0060*/ 	.byte	0x02, 0x4c
        /*0062*/ 	.byte	0x01
	.zero		1


	//----- nvinfo : EIATTR_MERCURY_ISA_VERSION
	.align		4
        /*0064*/ 	.byte	0x03, 0x5f
        /*0066*/ 	.short	0x0101


	//----- nvinfo : EIATTR_VRC_CTA_INIT_COUNT
	.align		4
        /*0068*/ 	.byte	0x02, 0x4a
	.zero		1
	.zero		1


	//----- nvinfo : EIATTR_EXIT_INSTR_OFFSETS
	.align		4
        /*006c*/ 	.byte	0x04, 0x1c
        /*006e*/ 	.short	(.L_240 - .L_239)


	//   ....[0]....
.L_239:
        /*0070*/ 	.word	0x00002010


	//   ....[1]....
        /*0074*/ 	.word	0x00002a00


	//   ....[2]....
        /*0078*/ 	.word	0x00002aa0


	//   ....[3]....
        /*007c*/ 	.word	0x00002ae0


	//----- nvinfo : EIATTR_CRS_STACK_SIZE
	.align		4
.L_240:
        /*0080*/ 	.byte	0x04, 0x1e
        /*0082*/ 	.short	(.L_242 - .L_241)
.L_241:
        /*0084*/ 	.word	0x00000000


	//----- nvinfo : EIATTR_CBANK_PARAM_SIZE
	.align		4
.L_242:
        /*0088*/ 	.byte	0x03, 0x19
        /*008a*/ 	.short	0x0020


	//----- nvinfo : EIATTR_PARAM_CBANK
	.align		4
        /*008c*/ 	.byte	0x04, 0x0a
        /*008e*/ 	.short	(.L_244 - .L_243)
	.align		4
.L_243:
        /*0090*/ 	.word	index@(.nv.constant0._Z15calcWeightedCoviiPKdS0_Pd)
        /*0094*/ 	.short	0x0380
        /*0096*/ 	.short	0x0020


	//----- nvinfo : EIATTR_SW_WAR
	.align		4
.L_244:
        /*0098*/ 	.byte	0x04, 0x36
        /*009a*/ 	.short	(.L_246 - .L_245)
.L_245:
        /*009c*/ 	.word	0x00000008
.L_246:


//--------------------- .nv.callgraph             --------------------------
	.section	.nv.callgraph,"",@"SHT_CUDA_CALLGRAPH"
	.align	4
	.sectionentsize	8
	.align		4
        /*0000*/ 	.word	0x00000000
	.align		4
        /*0004*/ 	.word	0xffffffff
	.align		4
        /*0008*/ 	.word	0x00000000
	.align		4
        /*000c*/ 	.word	0xfffffffe
	.align		4
        /*0010*/ 	.word	0x00000000
	.align		4
        /*0014*/ 	.word	0xfffffffd
	.align		4
        /*0018*/ 	.word	0x00000000
	.align		4
        /*001c*/ 	.word	0xfffffffc


//--------------------- .nv.constant4             --------------------------
	.section	.nv.constant4,"a",@progbits
	.align	8
	.align		8
.nv.constant4:
        /*0000*/ 	.dword	_ZN34_INTERNAL_074db3f4_4_k_cu_b29507544cuda3std3__45__cpo5beginE
	.align		8
        /*0008*/ 	.dword	_ZN34_INTERNAL_074db3f4_4_k_cu_b29507544cuda3std3__45__cpo3endE
	.align		8
        /*0010*/ 	.dword	_ZN34_INTERNAL_074db3f4_4_k_cu_b29507544cuda3std3__45__cpo6cbeginE
	.align		8
        /*0018*/ 	.dword	_ZN34_INTERNAL_074db3f4_4_k_cu_b29507544cuda3std3__45__cpo4cendE
	.align		8
        /*0020*/ 	.dword	_ZN34_INTERNAL_074db3f4_4_k_cu_b29507544cuda3std3__45__cpo6rbeginE
	.align		8
        /*0028*/ 	.dword	_ZN34_INTERNAL_074db3f4_4_k_cu_b29507544cuda3std3__45__cpo4rendE
	.align		8
        /*0030*/ 	.dword	_ZN34_INTERNAL_074db3f4_4_k_cu_b29507544cuda3std3__45__cpo7crbeginE
	.align		8
        /*0038*/ 	.dword	_ZN34_INTERNAL_074db3f4_4_k_cu_b29507544cuda3std3__45__cpo5crendE
	.align		8
        /*0040*/ 	.dword	_ZN34_INTERNAL_074db3f4_4_k_cu_b29507544cuda3std3__436_GLOBAL__N__074db3f4_4_k_cu_b29507546ignoreE
	.align		8
        /*0048*/ 	.dword	_ZN34_INTERNAL_074db3f4_4_k_cu_b29507544cuda3std3__419piecewise_constructE
	.align		8
        /*0050*/ 	.dword	_ZN34_INTERNAL_074db3f4_4_k_cu_b29507544cuda3std3__48in_placeE
	.align		8
        /*0058*/ 	.dword	_ZN34_INTERNAL_074db3f4_4_k_cu_b29507544cuda3std3__420unreachable_sentinelE
	.align		8
        /*0060*/ 	.dword	_ZN34_INTERNAL_074db3f4_4_k_cu_b29507544cuda3std3__47nulloptE
	.align		8
        /*0068*/ 	.dword	_ZN34_INTERNAL_074db3f4_4_k_cu_b29507544cuda3std3__48unexpectE
	.align		8
        /*0070*/ 	.dword	_ZN34_INTERNAL_074db3f4_4_k_cu_b29507544cuda3std6ranges3__45__cpo4swapE
	.align		8
        /*0078*/ 	.dword	_ZN34_INTERNAL_074db3f4_4_k_cu_b29507544cuda3std6ranges3__45__cpo9iter_moveE
	.align		8
        /*0080*/ 	.dword	_ZN34_INTERNAL_074db3f4_4_k_cu_b29507544cuda3std6ranges3__45__cpo5beginE
	.align		8
        /*0088*/ 	.dword	_ZN34_INTERNAL_074db3f4_4_k_cu_b29507544cuda3std6ranges3__45__cpo3endE
	.align		8
        /*0090*/ 	.dword	_ZN34_INTERNAL_074db3f4_4_k_cu_b29507544cuda3std6ranges3__45__cpo6cbeginE
	.align		8
        /*0098*/ 	.dword	_ZN34_INTERNAL_074db3f4_4_k_cu_b29507544cuda3std6ranges3__45__cpo4cendE
	.align		8
        /*00a0*/ 	.dword	_ZN34_INTERNAL_074db3f4_4_k_cu_b29507544cuda3std6ranges3__45__cpo7advanceE
	.align		8
        /*00a8*/ 	.dword	_ZN34_INTERNAL_074db3f4_4_k_cu_b29507544cuda3std6ranges3__45__cpo9iter_swapE
	.align		8
        /*00b0*/ 	.dword	_ZN34_INTERNAL_074db3f4_4_k_cu_b29507544cuda3std6ranges3__45__cpo4nextE
	.align		8
        /*00b8*/ 	.dword	_ZN34_INTERNAL_074db3f4_4_k_cu_b29507544cuda3std6ranges3__45__cpo4prevE
	.align		8
        /*00c0*/ 	.dword	_ZN34_INTERNAL_074db3f4_4_k_cu_b29507544cuda3std6ranges3__45__cpo4dataE
	.align		8
        /*00c8*/ 	.dword	_ZN34_INTERNAL_074db3f4_4_k_cu_b29507544cuda3std6ranges3__45__cpo5cdataE
	.align		8
        /*00d0*/ 	.dword	_ZN34_INTERNAL_074db3f4_4_k_cu_b29507544cuda3std6ranges3__45__cpo4sizeE
	.align		8
        /*00d8*/ 	.dword	_ZN34_INTERNAL_074db3f4_4_k_cu_b29507544cuda3std6ranges3__45__cpo5ssizeE
	.align		8
        /*00e0*/ 	.dword	_ZN34_INTERNAL_074db3f4_4_k_cu_b29507544cuda3std6ranges3__45__cpo8distanceE
	.align		8
        /*00e8*/ 	.dword	_ZN34_INTERNAL_074db3f4_4_k_cu_b29507546thrust24THRUST_300001_SM_1000_NS8cuda_cub3parE
	.align		8
        /*00f0*/ 	.dword	_ZN34_INTERNAL_074db3f4_4_k_cu_b29507546thrust24THRUST_300001_SM_1000_NS8cuda_cub10par_nosyncE
	.align		8
        /*00f8*/ 	.dword	_ZN34_INTERNAL_074db3f4_4_k_cu_b29507546thrust24THRUST_300001_SM_1000_NS6system6detail10sequential3seqE
	.align		8
        /*0100*/ 	.dword	_ZN34_INTERNAL_074db3f4_4_k_cu_b29507546thrust24THRUST_300001_SM_1000_NS12placeholders2_1E
	.align		8
        /*0108*/ 	.dword	_ZN34_INTERNAL_074db3f4_4_k_cu_b29507546thrust24THRUST_300001_SM_1000_NS12placeholders2_2E
	.align		8
        /*0110*/ 	.dword	_ZN34_INTERNAL_074db3f4_4_k_cu_b29507546thrust24THRUST_300001_SM_1000_NS12placeholders2_3E
	.align		8
        /*0118*/ 	.dword	_ZN34_INTERNAL_074db3f4_4_k_cu_b29507546thrust24THRUST_300001_SM_1000_NS12placeholders2_4E
	.align		8
        /*0120*/ 	.dword	_ZN34_INTERNAL_074db3f4_4_k_cu_b29507546thrust24THRUST_300001_SM_1000_NS12placeholders2_5E
	.align		8
        /*0128*/ 	.dword	_ZN34_INTERNAL_074db3f4_4_k_cu_b29507546thrust24THRUST_300001_SM_1000_NS12placeholders2_6E
	.align		8
        /*0130*/ 	.dword	_ZN34_INTERNAL_074db3f4_4_k_cu_b29507546thrust24THRUST_300001_SM_1000_NS12placeholders2_7E
	.align		8
        /*0138*/ 	.dword	_ZN34_INTERNAL_074db3f4_4_k_cu_b29507546thrust24THRUST_300001_SM_1000_NS12placeholders2_8E
	.align		8
        /*0140*/ 	.dword	_ZN34_INTERNAL_074db3f4_4_k_cu_b29507546thrust24THRUST_300001_SM_1000_NS12placeholders2_9E
	.align		8
        /*0148*/ 	.dword	_ZN34_INTERNAL_074db3f4_4_k_cu_b29507546thrust24THRUST_300001_SM_1000_NS12placeholders3_10E
	.align		8
        /*0150*/ 	.dword	_ZN34_INTERNAL_074db3f4_4_k_cu_b29507546thrust24THRUST_300001_SM_1000_NS3seqE


//--------------------- .text._ZN3cub18CUB_300001_SM_10006detail8for_each13static_kernelINS2_12policy_hub_t12policy_500_tEmN6thrust24THRUST_300001_SM_1000_NS8cuda_cub20__uninitialized_fill7functorINS7_10device_ptrIdEEdEEEEvT0_T1_ --------------------------
	.section	.text._ZN3cub18CUB_300001_SM_10006detail8for_each13static_kernelINS2_12policy_hub_t12policy_500_tEmN6thrust24THRUST_300001_SM_1000_NS8cuda_cub20__uninitialized_fill7functorINS7_10device_ptrIdEEdEEEEvT0_T1_,"ax",@progbits
	.align	128
        .global         _ZN3cub18CUB_300001_SM_10006detail8for_each13static_kernelINS2_12policy_hub_t12policy_500_tEmN6thrust24THRUST_300001_SM_1000_NS8cuda_cub20__uninitialized_fill7functorINS7_10device_ptrIdEEdEEEEvT0_T1_
        .type           _ZN3cub18CUB_300001_SM_10006detail8for_each13static_kernelINS2_12policy_hub_t12policy_500_tEmN6thrust24THRUST_300001_SM_1000_NS8cuda_cub20__uninitialized_fill7functorINS7_10device_ptrIdEEdEEEEvT0_T1_,@function
        .size           _ZN3cub18CUB_300001_SM_10006detail8for_each13static_kernelINS2_12policy_hub_t12policy_500_tEmN6thrust24THRUST_300001_SM_1000_NS8cuda_cub20__uninitialized_fill7functorINS7_10device_ptrIdEEdEEEEvT0_T1_,(.L_x_75 - _ZN3cub18CUB_300001_SM_10006detail8for_each13static_kernelINS2_12policy_hub_t12policy_500_tEmN6thrust24THRUST_300001_SM_1000_NS8cuda_cub20__uninitialized_fill7functorINS7_10device_ptrIdEEdEEEEvT0_T1_)
        .other          _ZN3cub18CUB_300001_SM_10006detail8for_each13static_kernelINS2_12policy_hub_t12policy_500_tEmN6thrust24THRUST_300001_SM_1000_NS8cuda_cub20__uninitialized_fill7functorINS7_10device_ptrIdEEdEEEEvT0_T1_,@"STO_CUDA_ENTRY STV_DEFAULT"
_ZN3cub18CUB_300001_SM_10006detail8for_each13static_kernelINS2_12policy_hub_t12policy_500_tEmN6thrust24THRUST_300001_SM_1000_NS8cuda_cub20__uninitialized_fill7functorINS7_10device_ptrIdEEdEEEEvT0_T1_:
.text._ZN3cub18CUB_300001_SM_10006detail8for_each13static_kernelINS2_12policy_hub_t12policy_500_tEmN6thrust24THRUST_300001_SM_1000_NS8cuda_cub20__uninitialized_fill7functorINS7_10device_ptrIdEEdEEEEvT0_T1_:
[----:B------:R-:W-:Y:S08]  /*0000*/  LDC R1, c[0x0][0x37c] ;  /* 0x0000df00ff017b82 */ /* 0x000ff00000000800 */
[----:B------:R-:W0:Y:S01]  /*0010*/  S2UR UR4, SR_CTAID.X ;  /* 0x00000000000479c3 */ /* 0x000e220000002500 */
[----:B------:R-:W1:Y:S01]  /*0020*/  LDCU.64 UR6, c[0x0][0x380] ;  /* 0x00007000ff0677ac */ /* 0x000e620008000a00 */
[----:B------:R-:W2:Y:S01]  /*0030*/  LDCU.64 UR8, c[0x0][0x358] ;  /* 0x00006b00ff0877ac */ /* 0x000ea20008000a00 */
[----:B0-----:R-:W-:-:S04]  /*0040*/  UIMAD.WIDE.U32 UR4, UR4, 0x200, URZ ;  /* 0x00000200040478a5 */ /* 0x001fc8000f8e00ff */
[----:B-1----:R-:W-:-:S04]  /*0050*/  UIADD3 UR6, UP0, UPT, -UR4, UR6, URZ ;  /* 0x0000000604067290 */ /* 0x002fc8000ff1e1ff */
[----:B------:R-:W-:Y:S02]  /*0060*/  UIADD3.X UR7, UPT, UPT, ~UR5, UR7, URZ, UP0, !UPT ;  /* 0x0000000705077290 */ /* 0x000fe400087fe5ff */
[----:B------:R-:W-:-:S04]  /*0070*/  UISETP.GE.U32.AND UP0, UPT, UR6, 0x200, UPT ;  /* 0x000002000600788c */ /* 0x000fc8000bf06070 */
[----:B------:R-:W-:-:S09]  /*0080*/  UISETP.GE.U32.AND.EX UP0, UPT, UR7, URZ, UPT, UP0 ;  /* 0x000000ff0700728c */ /* 0x000fd2000bf06100 */
[----:B--2---:R-:W-:Y:S05]  /*0090*/  BRA.U !UP0, `(.L_x_0) ;  /* 0x0000000108287547 */ /* 0x004fea000b800000 */
[----:B------:R-:W0:Y:S01]  /*00a0*/  S2R R0, SR_TID.X ;  /* 0x0000000000007919 */ /* 0x000e220000002100 */
[----:B------:R-:W1:Y:S01]  /*00b0*/  LDCU.64 UR6, c[0x0][0x388] ;  /* 0x00007100ff0677ac */ /* 0x000e620008000a00 */
[----:B------:R-:W2:Y:S01]  /*00c0*/  LDC.64 R4, c[0x0][0x390] ;  /* 0x0000e400ff047b82 */ /* 0x000ea20000000a00 */
[----:B0-----:R-:W-:-:S05]  /*00d0*/  IADD3 R0, P0, PT, R0, UR4, RZ ;  /* 0x0000000400007c10 */ /* 0x001fca000ff1e0ff */
[----:B------:R-:W-:Y:S01]  /*00e0*/  IMAD.X R3, RZ, RZ, UR5, P0 ;  /* 0x00000005ff037e24 */ /* 0x000fe200080e06ff */
[----:B-1----:R-:W-:-:S04]  /*00f0*/  LEA R2, P0, R0, UR6, 0x3 ;  /* 0x0000000600027c11 */ /* 0x002fc8000f8018ff */
[----:B------:R-:W-:-:S05]  /*0100*/  LEA.HI.X R3, R0, UR7, R3, 0x3, P0 ;  /* 0x0000000700037c11 */ /* 0x000fca00080f1c03 */
[----:B--2---:R-:W-:Y:S04]  /*0110*/  STG.E.64 desc[UR8][R2.64], R4 ;  /* 0x0000000402007986 */ /* 0x004fe8000c101b08 */
[----:B------:R-:W-:Y:S01]  /*0120*/  STG.E.64 desc[UR8][R2.64+0x800], R4 ;  /* 0x0008000402007986 */ /* 0x000fe2000c101b08 */
[----:B------:R-:W-:Y:S05]  /*0130*/  EXIT ;  /* 0x000000000000794d */ /* 0x000fea0003800000 */
.L_x_0:
[----:B------:R-:W0:Y:S01]  /*0140*/  S2R R0, SR_TID.X ;  /* 0x0000000000007919 */ /* 0x000e220000002100 */
[----:B------:R-:W-:Y:S01]  /*0150*/  IMAD.U32 R2, RZ, RZ, UR7 ;  /* 0x00000007ff027e24 */ /* 0x000fe2000f8e00ff */
[----:B------:R-:W1:Y:S01]  /*0160*/  LDCU.64 UR10, c[0x0][0x388] ;  /* 0x00007100ff0a77ac */ /* 0x000e620008000a00 */
[----:B------:R-:W-:Y:S01]  /*0170*/  IMAD.U32 R6, RZ, RZ, UR7 ;  /* 0x00000007ff067e24 */ /* 0x000fe2000f8e00ff */
[----:B0-----:R-:W-:-:S04]  /*0180*/  ISETP.LT.U32.AND P0, PT, R0, UR6, PT ;  /* 0x0000000600007c0c */ /* 0x001fc8000bf01070 */
[----:B------:R-:W-:Y:S01]  /*0190*/  ISETP.GT.U32.AND.EX P0, PT, R2, RZ, PT, P0 ;  /* 0x000000ff0200720c */ /* 0x000fe20003f04100 */
[C---:B------:R-:W-:Y:S01]  /*01a0*/  VIADD R2, R0.reuse, 0x100 ;  /* 0x0000010000027836 */ /* 0x040fe20000000000 */
[----:B------:R-:W-:-:S04]  /*01b0*/  IADD3 R0, P2, PT, R0, UR4, RZ ;  /* 0x0000000400007c10 */ /* 0x000fc8000ff5e0ff */
[----:B------:R-:W-:Y:S01]  /*01c0*/  ISETP.LT.U32.AND P1, PT, R2, UR6, PT ;  /* 0x0000000602007c0c */ /* 0x000fe2000bf21070 */
[----:B------:R-:W-:Y:S01]  /*01d0*/  IMAD.X R3, RZ, RZ, UR5, P2 ;  /* 0x00000005ff037e24 */ /* 0x000fe200090e06ff */
[----:B-1----:R-:W-:Y:S02]  /*01e0*/  LEA R2, P2, R0, UR10, 0x3 ;  /* 0x0000000a00027c11 */ /* 0x002fe4000f8418ff */
[----:B------:R-:W-:Y:S02]  /*01f0*/  ISETP.GT.U32.AND.EX P1, PT, R6, RZ, PT, P1 ;  /* 0x000000ff0600720c */ /* 0x000fe40003f24110 */
[----:B------:R-:W-:Y:S01]  /*0200*/  LEA.HI.X R3, R0, UR11, R3, 0x3, P2 ;  /* 0x0000000b00037c11 */ /* 0x000fe200090f1c03 */
[----:B------:R-:W0:Y:S04]  /*0210*/  @P0 LDC.64 R4, c[0x0][0x390] ;  /* 0x0000e400ff040b82 */ /* 0x000e280000000a00 */
[----:B0-----:R0:W-:Y:S06]  /*0220*/  @P0 STG.E.64 desc[UR8][R2.64], R4 ;  /* 0x0000000402000986 */ /* 0x0011ec000c101b08 */
[----:B------:R-:W-:Y:S05]  /*0230*/  @!P1 EXIT ;  /* 0x000000000000994d */ /* 0x000fea0003800000 */
[----:B0-----:R-:W0:Y:S02]  /*0240*/  LDC.64 R4, c[0x0][0x390] ;  /* 0x0000e400ff047b82 */ /* 0x001e240000000a00 */
[----:B0-----:R-:W-:Y:S01]  /*0250*/  STG.E.64 desc[UR8][R2.64+0x800], R4 ;  /* 0x0008000402007986 */ /* 0x001fe2000c101b08 */
[----:B------:R-:W-:Y:S05]  /*0260*/  EXIT ;  /* 0x000000000000794d */ /* 0x000fea0003800000 */
.L_x_1:
[----:B------:R-:W-:-:S00]  /*0270*/  BRA `(.L_x_1) ;  /* 0xfffffffc00fc7947 */ /* 0x000fc0000383ffff */
[----:B------:R-:W-:-:S00]  /*0280*/  NOP ;  /* 0x0000000000007918 */ /* 0x000fc00000000000 */
[----:B------:R-:W-:-:S00]  /*0290*/  NOP ;  /* 0x0000000000007918 */ /* 0x000fc00000000000 */
[----:B------:R-:W-:-:S00]  /*02a0*/  NOP ;  /* 0x0000000000007918 */ /* 0x000fc00000000000 */
[----:B------:R-:W-:-:S00]  /*02b0*/  NOP ;  /* 0x0000000000007918 */ /* 0x000fc00000000000 */
[----:B------:R-:W-:-:S00]  /*02c0*/  NOP ;  /* 0x0000000000007918 */ /* 0x000fc00000000000 */
[----:B------:R-:W-:-:S00]  /*02d0*/  NOP ;  /* 0x0000000000007918 */ /* 0x000fc00000000000 */
[----:B------:R-:W-:-:S00]  /*02e0*/  NOP ;  /* 0x0000000000007918 */ /* 0x000fc00000000000 */
[----:B------:R-:W-:-:S00]  /*02f0*/  NOP ;  /* 0x0000000000007918 */ /* 0x000fc00000000000 */
.L_x_75:


//--------------------- .text._ZN3cub18CUB_300001_SM_10006detail8for_each13static_kernelINS2_12policy_hub_t12policy_500_tEmN6thrust24THRUST_300001_SM_1000_NS8cuda_cub20__uninitialized_fill7functorINS7_10device_ptrIfEEfEEEEvT0_T1_ --------------------------
	.section	.text._ZN3cub18CUB_300001_SM_10006detail8for_each13static_kernelINS2_12policy_hub_t12policy_500_tEmN6thrust24THRUST_300001_SM_1000_NS8cuda_cub20__uninitialized_fill7functorINS7_10device_ptrIfEEfEEEEvT0_T1_,"ax",@progbits
	.align	128
        .global         _ZN3cub18CUB_300001_SM_10006detail8for_each13static_kernelINS2_12policy_hub_t12policy_500_tEmN6thrust24THRUST_300001_SM_1000_NS8cuda_cub20__uninitialized_fill7functorINS7_10device_ptrIfEEfEEEEvT0_T1_
        .type           _ZN3cub18CUB_300001_SM_10006detail8for_each13static_kernelINS2_12policy_hub_t12policy_500_tEmN6thrust24THRUST_300001_SM_1000_NS8cuda_cub20__uninitialized_fill7functorINS7_10device_ptrIfEEfEEEEvT0_T1_,@function
        .size           _ZN3cub18CUB_300001_SM_10006detail8for_each13static_kernelINS2_12policy_hub_t12policy_500_tEmN6thrust24THRUST_300001_SM_1000_NS8cuda_cub20__uninitialized_fill7functorINS7_10device_ptrIfEEfEEEEvT0_T1_,(.L_x_76 - _ZN3cub18CUB_300001_SM_10006detail8for_each13static_kernelINS2_12policy_hub_t12policy_500_tEmN6thrust24THRUST_300001_SM_1000_NS8cuda_cub20__uninitialized_fill7functorINS7_10device_ptrIfEEfEEEEvT0_T1_)
        .other          _ZN3cub18CUB_300001_SM_10006detail8for_each13static_kernelINS2_12policy_hub_t12policy_500_tEmN6thrust24THRUST_300001_SM_1000_NS8cuda_cub20__uninitialized_fill7functorINS7_10device_ptrIfEEfEEEEvT0_T1_,@"STO_CUDA_ENTRY STV_DEFAULT"
_ZN3cub18CUB_300001_SM_10006detail8for_each13static_kernelINS2_12policy_hub_t12policy_500_tEmN6thrust24THRUST_300001_SM_1000_NS8cuda_cub20__uninitialized_fill7functorINS7_10device_ptrIfEEfEEEEvT0_T1_:
.text._ZN3cub18CUB_300001_SM_10006detail8for_each13static_kernelINS2_12policy_hub_t12policy_500_tEmN6thrust24THRUST_300001_SM_1000_NS8cuda_cub20__uninitialized_fill7functorINS7_10device_ptrIfEEfEEEEvT0_T1_:
        /* <DEDUP_REMOVED lines=12> */
[----:B------:R-:W2:Y:S01]  /*00c0*/  LDC R5, c[0x0][0x390] ;  /* 0x0000e400ff057b82 */ /* 0x000ea20000000800 */
[----:B0-----:R-:W-:-:S05]  /*00d0*/  IADD3 R0, P0, PT, R0, UR4, RZ ;  /* 0x0000000400007c10 */ /* 0x001fca000ff1e0ff */
[----:B------:R-:W-:Y:S01]  /*00e0*/  IMAD.X R3, RZ, RZ, UR5, P0 ;  /* 0x00000005ff037e24 */ /* 0x000fe200080e06ff */
[----:B-1----:R-:W-:-:S04]  /*00f0*/  LEA R2, P0, R0, UR6, 0x2 ;  /* 0x0000000600027c11 */ /* 0x002fc8000f8010ff */
[----:B------:R-:W-:-:S05]  /*0100*/  LEA.HI.X R3, R0, UR7, R3, 0x2, P0 ;  /* 0x0000000700037c11 */ /* 0x000fca00080f1403 */
[----:B--2---:R-:W-:Y:S04]  /*0110*/  STG.E desc[UR8][R2.64], R5 ;  /* 0x0000000502007986 */ /* 0x004fe8000c101908 */
[----:B------:R-:W-:Y:S01]  /*0120*/  STG.E desc[UR8][R2.64+0x400], R5 ;  /* 0x0004000502007986 */ /* 0x000fe2000c101908 */
[----:B------:R-:W-:Y:S05]  /*0130*/  EXIT ;  /* 0x000000000000794d */ /* 0x000fea0003800000 */
.L_x_2:
        /* <DEDUP_REMOVED lines=13> */
[----:B------:R-:W0:Y:S04]  /*0210*/  @P0 LDC R5, c[0x0][0x390] ;  /* 0x0000e400ff050b82 */ /* 0x000e280000000800 */
[----:B0-----:R0:W-:Y:S06]  /*0220*/  @P0 STG.E desc[UR8][R2.64], R5 ;  /* 0x0000000502000986 */ /* 0x0011ec000c101908 */
[----:B------:R-:W-:Y:S05]  /*0230*/  @!P1 EXIT ;  /* 0x000000000000994d */ /* 0x000fea0003800000 */
[----:B0-----:R-:W0:Y:S02]  /*0240*/  LDC R5, c[0x0][0x390] ;  /* 0x0000e400ff057b82 */ /* 0x001e240000000800 */
[----:B0-----:R-:W-:Y:S01]  /*0250*/  STG.E desc[UR8][R2.64+0x400], R5 ;  /* 0x0004000502007986 */ /* 0x001fe2000c101908 */
[----:B------:R-:W-:Y:S05]  /*0260*/  EXIT ;  /* 0x000000000000794d */ /* 0x000fea0003800000 */
.L_x_3:
        /* <DEDUP_REMOVED lines=9> */
.L_x_76:


//--------------------- .text._ZN3cub18CUB_300001_SM_10006detail11EmptyKernelIvEEvv --------------------------
	.section	.text._ZN3cub18CUB_300001_SM_10006detail11EmptyKernelIvEEvv,"ax",@progbits
	.align	128
        .global         _ZN3cub18CUB_300001_SM_10006detail11EmptyKernelIvEEvv
        .type           _ZN3cub18CUB_300001_SM_10006detail11EmptyKernelIvEEvv,@function
        .size           _ZN3cub18CUB_300001_SM_10006detail11EmptyKernelIvEEvv,(.L_x_77 - _ZN3cub18CUB_300001_SM_10006detail11EmptyKernelIvEEvv)
        .other          _ZN3cub18CUB_300001_SM_10006detail11EmptyKernelIvEEvv,@"STO_CUDA_ENTRY STV_DEFAULT"
_ZN3cub18CUB_300001_SM_10006detail11EmptyKernelIvEEvv:
.text._ZN3cub18CUB_300001_SM_10006detail11EmptyKernelIvEEvv:
[----:B------:R-:W-:Y:S01]  /*0000*/  LDC R1, c[0x0][0x37c] ;  /* 0x0000df00ff017b82 */ /* 0x000fe20000000800 */
[----:B------:R-:W-:Y:S05]  /*0010*/  EXIT ;  /* 0x000000000000794d */ /* 0x000fea0003800000 */
.L_x_4:
        /* <DEDUP_REMOVED lines=14> */
.L_x_77:


//--------------------- .text._Z14sqrtScaledCopyIdEviiPKT_S2_PS0_ --------------------------
	.section	.text._Z14sqrtScaledCopyIdEviiPKT_S2_PS0_,"ax",@progbits
	.align	128
        .global         _Z14sqrtScaledCopyIdEviiPKT_S2_PS0_
        .type           _Z14sqrtScaledCopyIdEviiPKT_S2_PS0_,@function
        .size           _Z14sqrtScaledCopyIdEviiPKT_S2_PS0_,(.L_x_72 - _Z14sqrtScaledCopyIdEviiPKT_S2_PS0_)
        .other          _Z14sqrtScaledCopyIdEviiPKT_S2_PS0_,@"STO_CUDA_ENTRY STV_DEFAULT"
_Z14sqrtScaledCopyIdEviiPKT_S2_PS0_:
.text._Z14sqrtScaledCopyIdEviiPKT_S2_PS0_:
[----:B------:R-:W-:Y:S08]  /*0000*/  LDC R1, c[0x0][0x37c] ;  /* 0x0000df00ff017b82 */ /* 0x000ff00000000800 */
[----:B------:R-:W0:Y:S01]  /*0010*/  S2UR UR4, SR_CTAID.X ;  /* 0x00000000000479c3 */ /* 0x000e220000002500 */
[----:B------:R-:W0:Y:S07]  /*0020*/  LDCU UR8, c[0x0][0x360] ;  /* 0x00006c00ff0877ac */ /* 0x000e2e0008000800 */
[----:B------:R-:W1:Y:S01]  /*0030*/  LDC R0, c[0x0][0x384] ;  /* 0x0000e100ff007b82 */ /* 0x000e620000000800 */
[----:B0-----:R-:W-:-:S06]  /*0040*/  UIMAD UR4, UR8, UR4, URZ ;  /* 0x00000004080472a4 */ /* 0x001fcc000f8e02ff */
[----:B-1----:R-:W-:-:S13]  /*0050*/  ISETP.LE.AND P0, PT, R0, UR4, PT ;  /* 0x0000000400007c0c */ /* 0x002fda000bf03270 */
[----:B------:R-:W-:Y:S05]  /*0060*/  @P0 EXIT ;  /* 0x000000000000094d */ /* 0x000fea0003800000 */
[----:B------:R-:W0:Y:S01]  /*0070*/  S2R R3, SR_TID.X ;  /* 0x0000000000037919 */ /* 0x000e220000002100 */
[----:B------:R-:W1:Y:S01]  /*0080*/  S2UR UR6, SR_CgaCtaId ;  /* 0x00000000000679c3 */ /* 0x000e620000008800 */
[----:B------:R-:W2:Y:S01]  /*0090*/  LDCU UR7, c[0x0][0x370] ;  /* 0x00006e00ff0777ac */ /* 0x000ea20008000800 */
[----:B------:R-:W-:Y:S01]  /*00a0*/  UMOV UR5, 0x400 ;  /* 0x0000040000057882 */ /* 0x000fe20000000000 */
[----:B------:R-:W3:Y:S01]  /*00b0*/  LDCU.64 UR10, c[0x0][0x358] ;  /* 0x00006b00ff0a77ac */ /* 0x000ee20008000a00 */
[----:B-1----:R-:W-:Y:S02]  /*00c0*/  ULEA UR5, UR6, UR5, 0x18 ;  /* 0x0000000506057291 */ /* 0x002fe4000f8ec0ff */
[----:B--2---:R-:W-:-:S04]  /*00d0*/  UIMAD UR6, UR8, UR7, URZ ;  /* 0x00000007080672a4 */ /* 0x004fc8000f8e02ff */
[----:B0--3--:R-:W-:-:S08]  /*00e0*/  LEA R0, R3, UR5, 0x3 ;  /* 0x0000000503007c11 */ /* 0x009fd0000f8e18ff */
.L_x_12:
[----:B0-----:R-:W0:Y:S01]  /*00f0*/  LDCU UR7, c[0x0][0x384] ;  /* 0x00007080ff0777ac */ /* 0x001e220008000800 */
[----:B------:R-:W-:Y:S01]  /*0100*/  VIADD R5, R3, UR4 ;  /* 0x0000000403057c36 */ /* 0x000fe20008000000 */
[----:B------:R-:W-:Y:S04]  /*0110*/  BSSY.RECONVERGENT B0, `(.L_x_5) ;  /* 0x000001b000007945 */ /* 0x000fe80003800200 */
[----:B0-----:R-:W-:-:S13]  /*0120*/  ISETP.GE.AND P0, PT, R5, UR7, PT ;  /* 0x0000000705007c0c */ /* 0x001fda000bf06270 */
[----:B------:R-:W-:Y:S05]  /*0130*/  @P0 BRA `(.L_x_6) ;  /* 0x0000000000600947 */ /* 0x000fea0003800000 */
[----:B------:R-:W0:Y:S02]  /*0140*/  LDC.64 R6, c[0x0][0x390] ;  /* 0x0000e400ff067b82 */ /* 0x000e240000000a00 */
[----:B0-----:R-:W-:-:S06]  /*0150*/  IMAD.WIDE R6, R5, 0x8, R6 ;  /* 0x0000000805067825 */ /* 0x001fcc00078e0206 */
[----:B------:R-:W2:Y:S01]  /*0160*/  LDG.E.64 R6, desc[UR10][R6.64] ;  /* 0x0000000a06067981 */ /* 0x000ea2000c1e1b00 */
[----:B------:R-:W-:Y:S01]  /*0170*/  IMAD.MOV.U32 R10, RZ, RZ, 0x0 ;  /* 0x00000000ff0a7424 */ /* 0x000fe200078e00ff */
[----:B------:R-:W-:Y:S01]  /*0180*/  MOV R11, 0x3fd80000 ;  /* 0x3fd80000000b7802 */ /* 0x000fe20000000f00 */
[----:B------:R-:W-:Y:S01]  /*0190*/  BSSY.RECONVERGENT B1, `(.L_x_7) ;  /* 0x0000011000017945 */ /* 0x000fe20003800200 */
[----:B--2---:R-:W0:Y:S01]  /*01a0*/  MUFU.RSQ64H R5, R7 ;  /* 0x0000000700057308 */ /* 0x004e220000001c00 */
[----:B------:R-:W-:-:S05]  /*01b0*/  VIADD R4, R7, 0xfcb00000 ;  /* 0xfcb0000007047836 */ /* 0x000fca0000000000 */
[----:B------:R-:W-:Y:S01]  /*01c0*/  ISETP.GE.U32.AND P0, PT, R4, 0x7ca00000, PT ;  /* 0x7ca000000400780c */ /* 0x000fe20003f06070 */
[----:B0-----:R-:W-:-:S08]  /*01d0*/  DMUL R8, R4, R4 ;  /* 0x0000000404087228 */ /* 0x001fd00000000000 */
[----:B------:R-:W-:-:S08]  /*01e0*/  DFMA R8, R6, -R8, 1 ;  /* 0x3ff000000608742b */ /* 0x000fd00000000808 */
[----:B------:R-:W-:Y:S02]  /*01f0*/  DFMA R10, R8, R10, 0.5 ;  /* 0x3fe00000080a742b */ /* 0x000fe4000000000a */
[----:B------:R-:W-:-:S08]  /*0200*/  DMUL R8, R4, R8 ;  /* 0x0000000804087228 */ /* 0x000fd00000000000 */
[----:B------:R-:W-:-:S08]  /*0210*/  DFMA R12, R10, R8, R4 ;  /* 0x000000080a0c722b */ /* 0x000fd00000000004 */
[----:B------:R-:W-:Y:S02]  /*0220*/  DMUL R14, R6, R12 ;  /* 0x0000000c060e7228 */ /* 0x000fe40000000000 */
[----:B------:R-:W-:Y:S02]  /*0230*/  VIADD R11, R13, 0xfff00000 ;  /* 0xfff000000d0b7836 */ /* 0x000fe40000000000 */
[----:B------:R-:W-:-:S04]  /*0240*/  IMAD.MOV.U32 R10, RZ, RZ, R12 ;  /* 0x000000ffff0a7224 */ /* 0x000fc800078e000c */
[----:B------:R-:W-:-:S08]  /*0250*/  DFMA R16, R14, -R14, R6 ;  /* 0x8000000e0e10722b */ /* 0x000fd00000000006 */
[----:B------:R-:W-:Y:S01]  /*0260*/  DFMA R8, R16, R10, R14 ;  /* 0x0000000a1008722b */ /* 0x000fe2000000000e */
[----:B------:R-:W-:Y:S10]  /*0270*/  @!P0 BRA `(.L_x_8) ;  /* 0x0000000000088947 */ /* 0x000ff40003800000 */
[----:B------:R-:W-:-:S07]  /*0280*/  MOV R2, 0x2a0 ;  /* 0x000002a000027802 */ /* 0x000fce0000000f00 */
[----:B------:R-:W-:Y:S05]  /*0290*/  CALL.REL.NOINC `($__internal_0_$__cuda_sm20_dsqrt_rn_f64_mediumpath_v1) ;  /* 0x0000000000ec7944 */ /* 0x000fea0003c00000 */
.L_x_8:
[----:B------:R-:W-:Y:S05]  /*02a0*/  BSYNC.RECONVERGENT B1 ;  /* 0x0000000000017941 */ /* 0x000fea0003800200 */
.L_x_7:
[----:B------:R0:W-:Y:S02]  /*02b0*/  STS.64 [R0], R8 ;  /* 0x0000000800007388 */ /* 0x0001e40000000a00 */
.L_x_6:
[----:B------:R-:W-:Y:S05]  /*02c0*/  BSYNC.RECONVERGENT B0 ;  /* 0x0000000000007941 */ /* 0x000fea0003800200 */
.L_x_5:
[----:B0-----:R-:W0:Y:S01]  /*02d0*/  LDC.64 R8, c[0x0][0x380] ;  /* 0x0000e000ff087b82 */ /* 0x001e220000000a00 */
[----:B------:R-:W-:Y:S01]  /*02e0*/  IMAD R2, RZ, RZ, -UR4 ;  /* 0x80000004ff027e24 */ /* 0x000fe2000f8e02ff */
[----:B------:R-:W-:Y:S04]  /*02f0*/  BSSY.RECONVERGENT B0, `(.L_x_9) ;  /* 0x000002f000007945 */ /* 0x000fe80003800200 */
[----:B0-----:R-:W-:-:S05]  /*0300*/  VIADDMNMX R9, R2, R9, UR8, PT ;  /* 0x0000000802097e46 */ /* 0x001fca000b800109 */
[----:B------:R-:W-:Y:S01]  /*0310*/  IMAD R10, R9, R8, RZ ;  /* 0x00000008090a7224 */ /* 0x000fe200078e02ff */
[----:B------:R-:W-:Y:S04]  /*0320*/  BAR.SYNC.DEFER_BLOCKING 0x0 ;  /* 0x0000000000007b1d */ /* 0x000fe80000010000 */
[----:B------:R-:W-:-:S13]  /*0330*/  ISETP.GE.AND P0, PT, R3, R10, PT ;  /* 0x0000000a0300720c */ /* 0x000fda0003f06270 */
[----:B------:R-:W-:Y:S05]  /*0340*/  @P0 BRA `(.L_x_10) ;  /* 0x0000000000a40947 */ /* 0x000fea0003800000 */
[----:B------:R-:W-:Y:S01]  /*0350*/  IABS R2, R8 ;  /* 0x0000000800027213 */ /* 0x000fe20000000000 */
[----:B------:R-:W0:Y:S01]  /*0360*/  LDC R11, c[0x0][0x380] ;  /* 0x0000e000ff0b7b82 */ /* 0x000e220000000800 */
[----:B------:R-:W-:Y:S01]  /*0370*/  IMAD.MOV.U32 R12, RZ, RZ, RZ ;  /* 0x000000ffff0c7224 */ /* 0x000fe200078e00ff */
[----:B------:R-:W-:Y:S01]  /*0380*/  ISETP.NE.AND P0, PT, R8, RZ, PT ;  /* 0x000000ff0800720c */ /* 0x000fe20003f05270 */
[----:B------:R-:W1:Y:S05]  /*0390*/  I2F.RP R9, R2 ;  /* 0x0000000200097306 */ /* 0x000e6a0000209400 */
[----:B------:R-:W2:Y:S08]  /*03a0*/  LDC.64 R4, c[0x0][0x398] ;  /* 0x0000e600ff047b82 */ /* 0x000eb00000000a00 */
[----:B------:R-:W3:Y:S01]  /*03b0*/  LDC.64 R6, c[0x0][0x388] ;  /* 0x0000e200ff067b82 */ /* 0x000ee20000000a00 */
[----:B-1----:R-:W1:Y:S02]  /*03c0*/  MUFU.RCP R9, R9 ;  /* 0x0000000900097308 */ /* 0x002e640000001000 */
[----:B-1----:R-:W-:-:S06]  /*03d0*/  IADD3 R14, PT, PT, R9, 0xffffffe, RZ ;  /* 0x0ffffffe090e7810 */ /* 0x002fcc0007ffe0ff */
[----:B------:R1:W4:Y:S02]  /*03e0*/  F2I.FTZ.U32.TRUNC.NTZ R13, R14 ;  /* 0x0000000e000d7305 */ /* 0x000324000021f000 */
[----:B-1----:R-:W-:Y:S01]  /*03f0*/  LOP3.LUT R14, RZ, R8, RZ, 0x33, !PT ;  /* 0x00000008ff0e7212 */ /* 0x002fe200078e33ff */
[----:B----4-:R-:W-:-:S04]  /*0400*/  IMAD.MOV R15, RZ, RZ, -R13 ;  /* 0x000000ffff0f7224 */ /* 0x010fc800078e0a0d */
[----:B------:R-:W-:-:S04]  /*0410*/  IMAD R15, R15, R2, RZ ;  /* 0x000000020f0f7224 */ /* 0x000fc800078e02ff */
[----:B------:R-:W-:Y:S01]  /*0420*/  IMAD.HI.U32 R12, R13, R15, R12 ;  /* 0x0000000f0d0c7227 */ /* 0x000fe200078e000c */
[----:B------:R-:W-:-:S03]  /*0430*/  MOV R15, R3 ;  /* 0x00000003000f7202 */ /* 0x000fc60000000f00 */
[----:B0-23--:R-:W-:-:S07]  /*0440*/  IMAD R13, R8, UR4, R3 ;  /* 0x00000004080d7c24 */ /* 0x00dfce000f8e0203 */
.L_x_11:
[----:B0-----:R-:W-:-:S06]  /*0450*/  IMAD.WIDE R8, R13, 0x8, R6 ;  /* 0x000000080d087825 */ /* 0x001fcc00078e0206 */
[----:B------:R-:W2:Y:S01]  /*0460*/  LDG.E.64 R8, desc[UR10][R8.64] ;  /* 0x0000000a08087981 */ /* 0x000ea2000c1e1b00 */
[----:B------:R-:W-:Y:S02]  /*0470*/  IABS R17, R15 ;  /* 0x0000000f00117213 */ /* 0x000fe40000000000 */
[----:B------:R-:W-:-:S03]  /*0480*/  IABS R20, R11 ;  /* 0x0000000b00147213 */ /* 0x000fc60000000000 */
[----:B------:R-:W-:-:S04]  /*0490*/  IMAD.HI.U32 R16, R12, R17, RZ ;  /* 0x000000110c107227 */ /* 0x000fc800078e00ff */
[----:B------:R-:W-:-:S04]  /*04a0*/  IMAD.MOV R18, RZ, RZ, -R16 ;  /* 0x000000ffff127224 */ /* 0x000fc800078e0a10 */
[----:B------:R-:W-:-:S05]  /*04b0*/  IMAD R17, R20, R18, R17 ;  /* 0x0000001214117224 */ /* 0x000fca00078e0211 */
[----:B------:R-:W-:-:S13]  /*04c0*/  ISETP.GT.U32.AND P2, PT, R2, R17, PT ;  /* 0x000000110200720c */ /* 0x000fda0003f44070 */
[----:B------:R-:W-:Y:S01]  /*04d0*/  @!P2 IMAD.IADD R17, R17, 0x1, -R20 ;  /* 0x000000011111a824 */ /* 0x000fe200078e0a14 */
[----:B------:R-:W-:-:S04]  /*04e0*/  @!P2 IADD3 R16, PT, PT, R16, 0x1, RZ ;  /* 0x000000011010a810 */ /* 0x000fc80007ffe0ff */
[----:B------:R-:W-:Y:S02]  /*04f0*/  ISETP.GE.U32.AND P1, PT, R17, R2, PT ;  /* 0x000000021100720c */ /* 0x000fe40003f26070 */
[C---:B------:R-:W-:Y:S02]  /*0500*/  LOP3.LUT R17, R15.reuse, R11, RZ, 0x3c, !PT ;  /* 0x0000000b0f117212 */ /* 0x040fe400078e3cff */
[----:B------:R-:W-:Y:S02]  /*0510*/  IADD3 R15, PT, PT, R15, UR8, RZ ;  /* 0x000000080f0f7c10 */ /* 0x000fe4000fffe0ff */
[----:B------:R-:W-:-:S07]  /*0520*/  ISETP.GE.AND P3, PT, R17, RZ, PT ;  /* 0x000000ff1100720c */ /* 0x000fce0003f66270 */
[----:B------:R-:W-:Y:S01]  /*0530*/  @P1 VIADD R16, R16, 0x1 ;  /* 0x0000000110101836 */ /* 0x000fe20000000000 */
[----:B------:R-:W-:-:S05]  /*0540*/  ISETP.GE.AND P1, PT, R15, R10, PT ;  /* 0x0000000a0f00720c */ /* 0x000fca0003f26270 */
[----:B------:R-:W-:-:S05]  /*0550*/  @!P3 IMAD.MOV R16, RZ, RZ, -R16 ;  /* 0x000000ffff10b224 */ /* 0x000fca00078e0a10 */
[----:B------:R-:W-:-:S04]  /*0560*/  SEL R16, R14, R16, !P0 ;  /* 0x000000100e107207 */ /* 0x000fc80004000000 */
[----:B------:R-:W-:-:S05]  /*0570*/  LEA R18, R16, UR5, 0x3 ;  /* 0x0000000510127c11 */ /* 0x000fca000f8e18ff */
[----:B------:R-:W2:Y:S02]  /*0580*/  LDS.64 R16, [R18] ;  /* 0x0000000012107984 */ /* 0x000ea40000000a00 */
[----:B--2---:R-:W-:Y:S01]  /*0590*/  DMUL R8, R16, R8 ;  /* 0x0000000810087228 */ /* 0x004fe20000000000 */
[----:B------:R-:W-:-:S04]  /*05a0*/  IMAD.WIDE R16, R13, 0x8, R4 ;  /* 0x000000080d107825 */ /* 0x000fc800078e0204 */
[----:B------:R-:W-:Y:S02]  /*05b0*/  VIADD R13, R13, UR8 ;  /* 0x000000080d0d7c36 */ /* 0x000fe40008000000 */
[----:B------:R0:W-:Y:S01]  /*05c0*/  STG.E.64 desc[UR10][R16.64], R8 ;  /* 0x0000000810007986 */ /* 0x0001e2000c101b0a */
[----:B------:R-:W-:Y:S05]  /*05d0*/  @!P1 BRA `(.L_x_11) ;  /* 0xfffffffc009c9947 */ /* 0x000fea000383ffff */
.L_x_10:
[----:B------:R-:W-:Y:S05]  /*05e0*/  BSYNC.RECONVERGENT B0 ;  /* 0x0000000000007941 */ /* 0x000fea0003800200 */
.L_x_9:
[----:B------:R-:W1:Y:S01]  /*05f0*/  LDCU UR7, c[0x0][0x384] ;  /* 0x00007080ff0777ac */ /* 0x000e620008000800 */
[----:B------:R-:W-:-:S04]  /*0600*/  UIADD3 UR4, UPT, UPT, UR6, UR4, URZ ;  /* 0x0000000406047290 */ /* 0x000fc8000fffe0ff */
[----:B-1----:R-:W-:Y:S01]  /*0610*/  UISETP.GE.AND UP0, UPT, UR4, UR7, UPT ;  /* 0x000000070400728c */ /* 0x002fe2000bf06270 */
[----:B------:R-:W-:Y:S08]  /*0620*/  BAR.SYNC.DEFER_BLOCKING 0x0 ;  /* 0x0000000000007b1d */ /* 0x000ff00000010000 */
[----:B------:R-:W-:Y:S05]  /*0630*/  BRA.U !UP0, `(.L_x_12) ;  /* 0xfffffff908ac7547 */ /* 0x000fea000b83ffff */
[----:B------:R-:W-:Y:S05]  /*0640*/  EXIT ;  /* 0x000000000000794d */ /* 0x000fea0003800000 */
        .weak           $__internal_0_$__cuda_sm20_dsqrt_rn_f64_mediumpath_v1
        .type           $__internal_0_$__cuda_sm20_dsqrt_rn_f64_mediumpath_v1,@function
        .size           $__internal_0_$__cuda_sm20_dsqrt_rn_f64_mediumpath_v1,(.L_x_72 - $__internal_0_$__cuda_sm20_dsqrt_rn_f64_mediumpath_v1)
$__internal_0_$__cuda_sm20_dsqrt_rn_f64_mediumpath_v1:
[----:B------:R-:W-:Y:S01]  /*0650*/  ISETP.GE.U32.AND P0, PT, R4, -0x3400000, PT ;  /* 0xfcc000000400780c */ /* 0x000fe20003f06070 */
[----:B------:R-:W-:Y:S01]  /*0660*/  BSSY.RECONVERGENT B2, `(.L_x_13) ;  /* 0x0000026000027945 */ /* 0x000fe20003800200 */
[----:B------:R-:W-:Y:S01]  /*0670*/  IMAD.MOV.U32 R10, RZ, RZ, R12 ;  /* 0x000000ffff0a7224 */ /* 0x000fe200078e000c */
[----:B------:R-:W-:Y:S01]  /*0680*/  MOV R4, R16 ;  /* 0x0000001000047202 */ /* 0x000fe20000000f00 */
[----:B------:R-:W-:-:S09]  /*0690*/  IMAD.MOV.U32 R5, RZ, RZ, R17 ;  /* 0x000000ffff057224 */ /* 0x000fd200078e0011 */
[----:B------:R-:W-:Y:S05]  /*06a0*/  @!P0 BRA `(.L_x_14) ;  /* 0x0000000000208947 */ /* 0x000fea0003800000 */
[----:B------:R-:W-:-:S10]  /*06b0*/  DFMA.RM R4, R4, R10, R14 ;  /* 0x0000000a0404722b */ /* 0x000fd4000000400e */
[----:B------:R-:W-:-:S05]  /*06c0*/  IADD3 R8, P0, PT, R4, 0x1, RZ ;  /* 0x0000000104087810 */ /* 0x000fca0007f1e0ff */
[----:B------:R-:W-:-:S06]  /*06d0*/  IMAD.X R9, RZ, RZ, R5, P0 ;  /* 0x000000ffff097224 */ /* 0x000fcc00000e0605 */
[----:B------:R-:W-:-:S08]  /*06e0*/  DFMA.RP R6, -R4, R8, R6 ;  /* 0x000000080406722b */ /* 0x000fd00000008106 */
[----:B------:R-:W-:-:S06]  /*06f0*/  DSETP.GT.AND P0, PT, R6, RZ, PT ;  /* 0x000000ff0600722a */ /* 0x000fcc0003f04000 */
[----:B------:R-:W-:Y:S02]  /*0700*/  FSEL R4, R8, R4, P0 ;  /* 0x0000000408047208 */ /* 0x000fe40000000000 */
[----:B------:R-:W-:Y:S01]  /*0710*/  FSEL R5, R9, R5, P0 ;  /* 0x0000000509057208 */ /* 0x000fe20000000000 */
[----:B------:R-:W-:Y:S06]  /*0720*/  BRA `(.L_x_15) ;  /* 0x0000000000647947 */ /* 0x000fec0003800000 */
.L_x_14:
[----:B------:R-:W-:-:S14]  /*0730*/  DSETP.NE.AND P0, PT, R6, RZ, PT ;  /* 0x000000ff0600722a */ /* 0x000fdc0003f05000 */
[----:B------:R-:W-:Y:S05]  /*0740*/  @!P0 BRA `(.L_x_16) ;  /* 0x0000000000588947 */ /* 0x000fea0003800000 */
[----:B------:R-:W-:-:S13]  /*0750*/  ISETP.GE.AND P0, PT, R7, RZ, PT ;  /* 0x000000ff0700720c */ /* 0x000fda0003f06270 */
[----:B------:R-:W-:Y:S01]  /*0760*/  @!P0 MOV R4, 0x0 ;  /* 0x0000000000048802 */ /* 0x000fe20000000f00 */
[----:B------:R-:W-:Y:S01]  /*0770*/  @!P0 IMAD.MOV.U32 R5, RZ, RZ, -0x80000 ;  /* 0xfff80000ff058424 */ /* 0x000fe200078e00ff */
[----:B------:R-:W-:Y:S06]  /*0780*/  @!P0 BRA `(.L_x_15) ;  /* 0x00000000004c8947 */ /* 0x000fec0003800000 */
[----:B------:R-:W-:-:S13]  /*0790*/  ISETP.GT.AND P0, PT, R7, 0x7fefffff, PT ;  /* 0x7fefffff0700780c */ /* 0x000fda0003f04270 */
[----:B------:R-:W-:Y:S05]  /*07a0*/  @P0 BRA `(.L_x_16) ;  /* 0x0000000000400947 */ /* 0x000fea0003800000 */
[----:B------:R-:W-:Y:S01]  /*07b0*/  DMUL R4, R6, 8.11296384146066816958e+31 ;  /* 0x4690000006047828 */ /* 0x000fe20000000000 */
[----:B------:R-:W-:Y:S01]  /*07c0*/  MOV R10, 0x0 ;  /* 0x00000000000a7802 */ /* 0x000fe20000000f00 */
[----:B------:R-:W-:Y:S02]  /*07d0*/  IMAD.MOV.U32 R6, RZ, RZ, RZ ;  /* 0x000000ffff067224 */ /* 0x000fe400078e00ff */
[----:B------:R-:W-:Y:S02]  /*07e0*/  IMAD.MOV.U32 R11, RZ, RZ, 0x3fd80000 ;  /* 0x3fd80000ff0b7424 */ /* 0x000fe400078e00ff */
[----:B------:R-:W0:Y:S02]  /*07f0*/  MUFU.RSQ64H R7, R5 ;  /* 0x0000000500077308 */ /* 0x000e240000001c00 */
[----:B0-----:R-:W-:-:S08]  /*0800*/  DMUL R8, R6, R6 ;  /* 0x0000000606087228 */ /* 0x001fd00000000000 */
[----:B------:R-:W-:-:S08]  /*0810*/  DFMA R8, R4, -R8, 1 ;  /* 0x3ff000000408742b */ /* 0x000fd00000000808 */
[----:B------:R-:W-:Y:S02]  /*0820*/  DFMA R10, R8, R10, 0.5 ;  /* 0x3fe00000080a742b */ /* 0x000fe4000000000a */
[----:B------:R-:W-:-:S08]  /*0830*/  DMUL R8, R6, R8 ;  /* 0x0000000806087228 */ /* 0x000fd00000000000 */
[----:B------:R-:W-:-:S08]  /*0840*/  DFMA R8, R10, R8, R6 ;  /* 0x000000080a08722b */ /* 0x000fd00000000006 */
[----:B------:R-:W-:Y:S02]  /*0850*/  DMUL R6, R4, R8 ;  /* 0x0000000804067228 */ /* 0x000fe40000000000 */
[----:B------:R-:W-:-:S06]  /*0860*/  VIADD R9, R9, 0xfff00000 ;  /* 0xfff0000009097836 */ /* 0x000fcc0000000000 */
[----:B------:R-:W-:-:S08]  /*0870*/  DFMA R10, R6, -R6, R4 ;  /* 0x80000006060a722b */ /* 0x000fd00000000004 */
[----:B------:R-:W-:-:S10]  /*0880*/  DFMA R4, R8, R10, R6 ;  /* 0x0000000a0804722b */ /* 0x000fd40000000006 */
[----:B------:R-:W-:Y:S01]  /*0890*/  IADD3 R5, PT, PT, R5, -0x3500000, RZ ;  /* 0xfcb0000005057810 */ /* 0x000fe20007ffe0ff */
[----:B------:R-:W-:Y:S06]  /*08a0*/  BRA `(.L_x_15) ;  /* 0x0000000000047947 */ /* 0x000fec0003800000 */
.L_x_16:
[----:B------:R-:W-:-:S11]  /*08b0*/  DADD R4, R6, R6 ;  /* 0x0000000006047229 */ /* 0x000fd60000000006 */
.L_x_15:
[----:B------:R-:W-:Y:S05]  /*08c0*/  BSYNC.RECONVERGENT B2 ;  /* 0x0000000000027941 */ /* 0x000fea0003800200 */
.L_x_13:
[----:B------:R-:W-:Y:S01]  /*08d0*/  IMAD.MOV.U32 R8, RZ, RZ, R4 ;  /* 0x000000ffff087224 */ /* 0x000fe200078e0004 */
[----:B------:R-:W-:Y:S01]  /*08e0*/  MOV R4, R2 ;  /* 0x0000000200047202 */ /* 0x000fe20000000f00 */
[----:B------:R-:W-:Y:S02]  /*08f0*/  IMAD.MOV.U32 R9, RZ, RZ, R5 ;  /* 0x000000ffff097224 */ /* 0x000fe400078e0005 */
[----:B------:R-:W-:-:S04]  /*0900*/  IMAD.MOV.U32 R5, RZ, RZ, 0x0 ;  /* 0x00000000ff057424 */ /* 0x000fc800078e00ff */
[----:B------:R-:W-:Y:S05]  /*0910*/  RET.REL.NODEC R4 `(_Z14sqrtScaledCopyIdEviiPKT_S2_PS0_) ;  /* 0xfffffff404b87950 */ /* 0x000fea0003c3ffff */
.L_x_17:
        /* <DEDUP_REMOVED lines=14> */
.L_x_72:


//--------------------- .text._Z10sumColumnsIdEviiPKT_PS0_ --------------------------
	.section	.text._Z10sumColumnsIdEviiPKT_PS0_,"ax",@progbits
	.align	128
        .global         _Z10sumColumnsIdEviiPKT_PS0_
        .type           _Z10sumColumnsIdEviiPKT_PS0_,@function
        .size           _Z10sumColumnsIdEviiPKT_PS0_,(.L_x_79 - _Z10sumColumnsIdEviiPKT_PS0_)
        .other          _Z10sumColumnsIdEviiPKT_PS0_,@"STO_CUDA_ENTRY STV_DEFAULT"
_Z10sumColumnsIdEviiPKT_PS0_:
.text._Z10sumColumnsIdEviiPKT_PS0_:
[----:B------:R-:W-:Y:S01]  /*0000*/  LDC R1, c[0x0][0x37c] ;  /* 0x0000df00ff017b82 */ /* 0x000fe20000000800 */
[----:B------:R-:W0:Y:S07]  /*0010*/  S2R R0, SR_TID.X ;  /* 0x0000000000007919 */ /* 0x000e2e0000002100 */
[----:B------:R-:W0:Y:S08]  /*0020*/  S2UR UR4, SR_CTAID.X ;  /* 0x00000000000479c3 */ /* 0x000e300000002500 */
[----:B------:R-:W0:Y:S08]  /*0030*/  LDC R3, c[0x0][0x360] ;  /* 0x0000d800ff037b82 */ /* 0x000e300000000800 */
[----:B------:R-:W1:Y:S01]  /*0040*/  LDC R25, c[0x0][0x380] ;  /* 0x0000e000ff197b82 */ /* 0x000e620000000800 */
[----:B0-----:R-:W-:-:S05]  /*0050*/  IMAD R0, R3, UR4, R0 ;  /* 0x0000000403007c24 */ /* 0x001fca000f8e0200 */
[----:B-1----:R-:W-:-:S13]  /*0060*/  ISETP.GE.AND P0, PT, R0, R25, PT ;  /* 0x000000190000720c */ /* 0x002fda0003f06270 */
[----:B------:R-:W-:Y:S05]  /*0070*/  @P0 EXIT ;  /* 0x000000000000094d */ /* 0x000fea0003800000 */
[----:B------:R-:W0:Y:S01]  /*0080*/  LDCU UR5, c[0x0][0x384] ;  /* 0x00007080ff0577ac */ /* 0x000e220008000800 */
[----:B------:R-:W-:Y:S01]  /*0090*/  CS2R R10, SRZ ;  /* 0x00000000000a7805 */ /* 0x000fe2000001ff00 */
[----:B------:R-:W1:Y:S01]  /*00a0*/  LDCU.64 UR8, c[0x0][0x358] ;  /* 0x00006b00ff0877ac */ /* 0x000e620008000a00 */
[----:B0-----:R-:W-:-:S09]  /*00b0*/  UISETP.GE.AND UP0, UPT, UR5, 0x1, UPT ;  /* 0x000000010500788c */ /* 0x001fd2000bf06270 */
[----:B-1----:R-:W-:Y:S05]  /*00c0*/  BRA.U !UP0, `(.L_x_18) ;  /* 0x0000000508f87547 */ /* 0x002fea000b800000 */
[----:B------:R-:W-:Y:S01]  /*00d0*/  UISETP.GE.U32.AND UP1, UPT, UR5, 0x10, UPT ;  /* 0x000000100500788c */ /* 0x000fe2000bf26070 */
[----:B------:R-:W-:Y:S01]  /*00e0*/  CS2R R10, SRZ ;  /* 0x00000000000a7805 */ /* 0x000fe2000001ff00 */
[----:B------:R-:W-:Y:S01]  /*00f0*/  ULOP3.LUT UR6, UR5, 0xf, URZ, 0xc0, !UPT ;  /* 0x0000000f05067892 */ /* 0x000fe2000f8ec0ff */
[----:B------:R-:W-:-:S03]  /*0100*/  UMOV UR4, URZ ;  /* 0x000000ff00047c82 */ /* 0x000fc60008000000 */
[----:B------:R-:W-:-:S03]  /*0110*/  UISETP.NE.AND UP0, UPT, UR6, URZ, UPT ;  /* 0x000000ff0600728c */ /* 0x000fc6000bf05270 */
[----:B------:R-:W-:Y:S08]  /*0120*/  BRA.U !UP1, `(.L_x_19) ;  /* 0x0000000109e47547 */ /* 0x000ff0000b800000 */
[----:B------:R-:W-:Y:S01]  /*0130*/  ULOP3.LUT UR4, UR5, 0x7ffffff0, URZ, 0xc0, !UPT ;  /* 0x7ffffff005047892 */ /* 0x000fe2000f8ec0ff */
[----:B------:R-:W-:Y:S02]  /*0140*/  MOV R24, R0 ;  /* 0x0000000000187202 */ /* 0x000fe40000000f00 */
[----:B------:R-:W-:Y:S01]  /*0150*/  CS2R R10, SRZ ;  /* 0x00000000000a7805 */ /* 0x000fe2000001ff00 */
[----:B------:R-:W-:-:S12]  /*0160*/  UIADD3 UR7, UPT, UPT, -UR4, URZ, URZ ;  /* 0x000000ff04077290 */ /* 0x000fd8000fffe1ff */
.L_x_20:
[----:B------:R-:W0:Y:S02]  /*0170*/  LDC.64 R2, c[0x0][0x388] ;  /* 0x0000e200ff027b82 */ /* 0x000e240000000a00 */
[----:B0-----:R-:W-:-:S05]  /*0180*/  IMAD.WIDE R2, R24, 0x8, R2 ;  /* 0x0000000818027825 */ /* 0x001fca00078e0202 */
[----:B------:R-:W2:Y:S01]  /*0190*/  LDG.E.64.CONSTANT R12, desc[UR8][R2.64] ;  /* 0x00000008020c7981 */ /* 0x000ea2000c1e9b00 */
[----:B------:R-:W-:-:S05]  /*01a0*/  IMAD.WIDE R14, R25, 0x8, R2 ;  /* 0x00000008190e7825 */ /* 0x000fca00078e0202 */
[----:B------:R-:W3:Y:S01]  /*01b0*/  LDG.E.64.CONSTANT R20, desc[UR8][R14.64] ;  /* 0x000000080e147981 */ /* 0x000ee2000c1e9b00 */
[----:B------:R-:W-:-:S05]  /*01c0*/  IMAD.WIDE R22, R25, 0x8, R14 ;  /* 0x0000000819167825 */ /* 0x000fca00078e020e */
[----:B------:R-:W4:Y:S01]  /*01d0*/  LDG.E.64.CONSTANT R18, desc[UR8][R22.64] ;  /* 0x0000000816127981 */ /* 0x000f22000c1e9b00 */
[----:B------:R-:W-:-:S05]  /*01e0*/  IMAD.WIDE R26, R25, 0x8, R22 ;  /* 0x00000008191a7825 */ /* 0x000fca00078e0216 */
[----:B------:R-:W5:Y:S01]  /*01f0*/  LDG.E.64.CONSTANT R8, desc[UR8][R26.64] ;  /* 0x000000081a087981 */ /* 0x000f62000c1e9b00 */
[----:B------:R-:W-:-:S05]  /*0200*/  IMAD.WIDE R28, R25, 0x8, R26 ;  /* 0x00000008191c7825 */ /* 0x000fca00078e021a */
[----:B------:R0:W5:Y:S02]  /*0210*/  LDG.E.64.CONSTANT R6, desc[UR8][R28.64] ;  /* 0x000000081c067981 */ /* 0x000164000c1e9b00 */
[----:B0-----:R-:W-:-:S05]  /*0220*/  IMAD.WIDE R28, R25, 0x8, R28 ;  /* 0x00000008191c7825 */ /* 0x001fca00078e021c */
[----:B------:R-:W5:Y:S01]  /*0230*/  LDG.E.64.CONSTANT R4, desc[UR8][R28.64] ;  /* 0x000000081c047981 */ /* 0x000f62000c1e9b00 */
[----:B------:R-:W-:-:S05]  /*0240*/  IMAD.WIDE R16, R25, 0x8, R28 ;  /* 0x0000000819107825 */ /* 0x000fca00078e021c */
[----:B------:R-:W5:Y:S01]  /*0250*/  LDG.E.64.CONSTANT R2, desc[UR8][R16.64] ;  /* 0x0000000810027981 */ /* 0x000f62000c1e9b00 */
[----:B------:R-:W-:-:S04]  /*0260*/  IMAD.WIDE R14, R25, 0x8, R16 ;  /* 0x00000008190e7825 */ /* 0x000fc800078e0210 */
[C---:B------:R-:W-:Y:S01]  /*0270*/  IMAD.WIDE R22, R25.reuse, 0x8, R14 ;  /* 0x0000000819167825 */ /* 0x040fe200078e020e */
[----:B------:R-:W5:Y:S04]  /*0280*/  LDG.E.64.CONSTANT R16, desc[UR8][R14.64] ;  /* 0x000000080e107981 */ /* 0x000f68000c1e9b00 */
[----:B------:R0:W5:Y:S02]  /*0290*/  LDG.E.64.CONSTANT R14, desc[UR8][R22.64] ;  /* 0x00000008160e7981 */ /* 0x000164000c1e9b00 */
[----:B0-----:R-:W-:-:S04]  /*02a0*/  IMAD.WIDE R22, R25, 0x8, R22 ;  /* 0x0000000819167825 */ /* 0x001fc800078e0216 */
[C---:B------:R-:W-:Y:S01]  /*02b0*/  IMAD.WIDE R26, R25.reuse, 0x8, R22 ;  /* 0x00000008191a7825 */ /* 0x040fe200078e0216 */
[----:B--2---:R-:W-:Y:S01]  /*02c0*/  DADD R10, R12, R10 ;  /* 0x000000000c0a7229 */ /* 0x004fe2000000000a */
[----:B------:R-:W2:Y:S07]  /*02d0*/  LDG.E.64.CONSTANT R12, desc[UR8][R22.64] ;  /* 0x00000008160c7981 */ /* 0x000eae000c1e9b00 */
[----:B---3--:R-:W-:Y:S02]  /*02e0*/  DADD R20, R10, R20 ;  /* 0x000000000a147229 */ /* 0x008fe40000000014 */
[----:B------:R0:W3:Y:S06]  /*02f0*/  LDG.E.64.CONSTANT R10, desc[UR8][R26.64] ;  /* 0x000000081a0a7981 */ /* 0x0000ec000c1e9b00 */
[----:B----4-:R-:W-:Y:S01]  /*0300*/  DADD R18, R20, R18 ;  /* 0x0000000014127229 */ /* 0x010fe20000000012 */
[----:B0-----:R-:W-:-:S05]  /*0310*/  IMAD.WIDE R26, R25, 0x8, R26 ;  /* 0x00000008191a7825 */ /* 0x001fca00078e021a */
[----:B------:R-:W4:Y:S01]  /*0320*/  LDG.E.64.CONSTANT R20, desc[UR8][R26.64] ;  /* 0x000000081a147981 */ /* 0x000f22000c1e9b00 */
[----:B------:R-:W-:Y:S01]  /*0330*/  IMAD.WIDE R22, R25, 0x8, R26 ;  /* 0x0000000819167825 */ /* 0x000fe200078e021a */
[----:B-----5:R-:W-:-:S04]  /*0340*/  DADD R18, R18, R8 ;  /* 0x0000000012127229 */ /* 0x020fc80000000008 */
[----:B------:R-:W5:Y:S01]  /*0350*/  LDG.E.64.CONSTANT R8, desc[UR8][R22.64] ;  /* 0x0000000816087981 */ /* 0x000f62000c1e9b00 */
[----:B------:R-:W-:-:S03]  /*0360*/  IMAD.WIDE R28, R25, 0x8, R22 ;  /* 0x00000008191c7825 */ /* 0x000fc600078e0216 */
[----:B------:R-:W-:Y:S02]  /*0370*/  DADD R18, R18, R6 ;  /* 0x0000000012127229 */ /* 0x000fe40000000006 */
[----:B------:R0:W5:Y:S06]  /*0380*/  LDG.E.64.CONSTANT R6, desc[UR8][R28.64] ;  /* 0x000000081c067981 */ /* 0x00016c000c1e9b00 */
[----:B------:R-:W-:Y:S01]  /*0390*/  DADD R18, R18, R4 ;  /* 0x0000000012127229 */ /* 0x000fe20000000004 */
[----:B0-----:R-:W-:-:S05]  /*03a0*/  IMAD.WIDE R28, R25, 0x8, R28 ;  /* 0x00000008191c7825 */ /* 0x001fca00078e021c */
[----:B------:R-:W5:Y:S01]  /*03b0*/  LDG.E.64.CONSTANT R4, desc[UR8][R28.64] ;  /* 0x000000081c047981 */ /* 0x000f62000c1e9b00 */
[----:B------:R-:W-:-:S06]  /*03c0*/  IMAD.WIDE R26, R25, 0x8, R28 ;  /* 0x00000008191a7825 */ /* 0x000fcc00078e021c */
[----:B------:R-:W5:Y:S01]  /*03d0*/  LDG.E.64.CONSTANT R26, desc[UR8][R26.64] ;  /* 0x000000081a1a7981 */ /* 0x000f62000c1e9b00 */
[----:B------:R-:W-:Y:S01]  /*03e0*/  DADD R2, R18, R2 ;  /* 0x0000000012027229 */ /* 0x000fe20000000002 */
[----:B------:R-:W-:Y:S01]  /*03f0*/  UIADD3 UR7, UPT, UPT, UR7, 0x10, URZ ;  /* 0x0000001007077890 */ /* 0x000fe2000fffe0ff */
[----:B------:R-:W-:-:S03]  /*0400*/  LEA R24, R25, R24, 0x4 ;  /* 0x0000001819187211 */ /* 0x000fc600078e20ff */
[----:B------:R-:W-:-:S03]  /*0410*/  UISETP.NE.AND UP1, UPT, UR7, URZ, UPT ;  /* 0x000000ff0700728c */ /* 0x000fc6000bf25270 */
[----:B------:R-:W-:-:S08]  /*0420*/  DADD R2, R2, R16 ;  /* 0x0000000002027229 */ /* 0x000fd00000000010 */
[----:B------:R-:W-:-:S08]  /*0430*/  DADD R2, R2, R14 ;  /* 0x0000000002027229 */ /* 0x000fd0000000000e */
[----:B--2---:R-:W-:-:S08]  /*0440*/  DADD R2, R2, R12 ;  /* 0x0000000002027229 */ /* 0x004fd0000000000c */
[----:B---3--:R-:W-:-:S08]  /*0450*/  DADD R2, R2, R10 ;  /* 0x0000000002027229 */ /* 0x008fd0000000000a */
[----:B----4-:R-:W-:-:S08]  /*0460*/  DADD R2, R2, R20 ;  /* 0x0000000002027229 */ /* 0x010fd00000000014 */
[----:B-----5:R-:W-:-:S08]  /*0470*/  DADD R2, R2, R8 ;  /* 0x0000000002027229 */ /* 0x020fd00000000008 */
[----:B------:R-:W-:-:S08]  /*0480*/  DADD R2, R2, R6 ;  /* 0x0000000002027229 */ /* 0x000fd00000000006 */
[----:B------:R-:W-:-:S08]  /*0490*/  DADD R2, R2, R4 ;  /* 0x0000000002027229 */ /* 0x000fd00000000004 */
[----:B------:R-:W-:Y:S01]  /*04a0*/  DADD R10, R2, R26 ;  /* 0x00000000020a7229 */ /* 0x000fe2000000001a */
[----:B------:R-:W-:Y:S10]  /*04b0*/  BRA.U UP1, `(.L_x_20) ;  /* 0xfffffffd012c7547 */ /* 0x000ff4000b83ffff */
.L_x_19:
[----:B------:R-:W-:Y:S05]  /*04c0*/  BRA.U !UP0, `(.L_x_18) ;  /* 0x0000000108f87547 */ /* 0x000fea000b800000 */
[----:B------:R-:W-:Y:S02]  /*04d0*/  UISETP.GE.U32.AND UP0, UPT, UR6, 0x8, UPT ;  /* 0x000000080600788c */ /* 0x000fe4000bf06070 */
[----:B------:R-:W-:-:S04]  /*04e0*/  ULOP3.LUT UR7, UR5, 0x7, URZ, 0xc0, !UPT ;  /* 0x0000000705077892 */ /* 0x000fc8000f8ec0ff */
[----:B------:R-:W-:-:S03]  /*04f0*/  UISETP.NE.AND UP1, UPT, UR7, URZ, UPT ;  /* 0x000000ff0700728c */ /* 0x000fc6000bf25270 */
[----:B------:R-:W-:Y:S08]  /*0500*/  BRA.U !UP0, `(.L_x_21) ;  /* 0x00000001086c7547 */ /* 0x000ff0000b800000 */
[----:B------:R-:W0:Y:S01]  /*0510*/  LDC.64 R12, c[0x0][0x388] ;  /* 0x0000e200ff0c7b82 */ /* 0x000e220000000a00 */
[----:B------:R-:W-:-:S04]  /*0520*/  IMAD R3, R25, UR4, R0 ;  /* 0x0000000419037c24 */ /* 0x000fc8000f8e0200 */
        /* <DEDUP_REMOVED lines=14> */
[----:B------:R-:W-:-:S05]  /*0610*/  IMAD.WIDE R20, R25, 0x8, R12 ;  /* 0x0000000819147825 */ /* 0x000fca00078e020c */
[----:B------:R-:W5:Y:S01]  /*0620*/  LDG.E.64.CONSTANT R12, desc[UR8][R20.64] ;  /* 0x00000008140c7981 */ /* 0x000f62000c1e9b00 */
[----:B------:R-:W-:Y:S01]  /*0630*/  UIADD3 UR4, UPT, UPT, UR4, 0x8, URZ ;  /* 0x0000000804047890 */ /* 0x000fe2000fffe0ff */
[----:B--2---:R-:W-:-:S08]  /*0640*/  DADD R2, R10, R2 ;  /* 0x000000000a027229 */ /* 0x004fd00000000002 */
[----:B---3--:R-:W-:-:S08]  /*0650*/  DADD R2, R2, R4 ;  /* 0x0000000002027229 */ /* 0x008fd00000000004 */
[----:B----4-:R-:W-:-:S08]  /*0660*/  DADD R2, R2, R6 ;  /* 0x0000000002027229 */ /* 0x010fd00000000006 */
[----:B-----5:R-:W-:-:S08]  /*0670*/  DADD R2, R2, R8 ;  /* 0x0000000002027229 */ /* 0x020fd00000000008 */
[----:B------:R-:W-:-:S08]  /*0680*/  DADD R2, R2, R18 ;  /* 0x0000000002027229 */ /* 0x000fd00000000012 */
[----:B------:R-:W-:-:S08]  /*0690*/  DADD R2, R2, R16 ;  /* 0x0000000002027229 */ /* 0x000fd00000000010 */
[----:B------:R-:W-:-:S08]  /*06a0*/  DADD R2, R2, R14 ;  /* 0x0000000002027229 */ /* 0x000fd0000000000e */
[----:B------:R-:W-:-:S11]  /*06b0*/  DADD R10, R2, R12 ;  /* 0x00000000020a7229 */ /* 0x000fd6000000000c */
.L_x_21:
        /* <DEDUP_REMOVED lines=13> */
[----:B------:R-:W-:-:S06]  /*0790*/  IMAD.WIDE R16, R25, 0x8, R12 ;  /* 0x0000000819107825 */ /* 0x000fcc00078e020c */
[----:B------:R-:W5:Y:S01]  /*07a0*/  LDG.E.64.CONSTANT R16, desc[UR8][R16.64] ;  /* 0x0000000810107981 */ /* 0x000f62000c1e9b00 */
[----:B------:R-:W-:Y:S01]  /*07b0*/  UIADD3 UR4, UPT, UPT, UR4, 0x4, URZ ;  /* 0x0000000404047890 */ /* 0x000fe2000fffe0ff */
[----:B--2---:R-:W-:-:S08]  /*07c0*/  DADD R4, R10, R4 ;  /* 0x000000000a047229 */ /* 0x004fd00000000004 */
[----:B---3--:R-:W-:-:S08]  /*07d0*/  DADD R4, R4, R8 ;  /* 0x0000000004047229 */ /* 0x008fd00000000008 */
[----:B----4-:R-:W-:-:S08]  /*07e0*/  DADD R4, R4, R14 ;  /* 0x0000000004047229 */ /* 0x010fd0000000000e */
[----:B-----5:R-:W-:-:S11]  /*07f0*/  DADD R10, R4, R16 ;  /* 0x00000000040a7229 */ /* 0x020fd60000000010 */
.L_x_22:
[----:B------:R-:W-:Y:S05]  /*0800*/  BRA.U !UP1, `(.L_x_18) ;  /* 0x0000000109287547 */ /* 0x000fea000b800000 */
[----:B------:R-:W0:Y:S01]  /*0810*/  LDC.64 R4, c[0x0][0x388] ;  /* 0x0000e200ff047b82 */ /* 0x000e220000000a00 */
[----:B------:R-:W-:Y:S01]  /*0820*/  IMAD R6, R25, UR4, R0 ;  /* 0x0000000419067c24 */ /* 0x000fe2000f8e0200 */
[----:B------:R-:W-:-:S12]  /*0830*/  UIADD3 UR5, UPT, UPT, -UR5, URZ, URZ ;  /* 0x000000ff05057290 */ /* 0x000fd8000fffe1ff */
.L_x_23:
[----:B0-----:R-:W-:-:S06]  /*0840*/  IMAD.WIDE R2, R6, 0x8, R4 ;  /* 0x0000000806027825 */ /* 0x001fcc00078e0204 */
[----:B------:R-:W2:Y:S01]  /*0850*/  LDG.E.64.CONSTANT R2, desc[UR8][R2.64] ;  /* 0x0000000802027981 */ /* 0x000ea2000c1e9b00 */
[----:B------:R-:W-:Y:S01]  /*0860*/  UIADD3 UR5, UPT, UPT, UR5, 0x1, URZ ;  /* 0x0000000105057890 */ /* 0x000fe2000fffe0ff */
[----:B------:R-:W-:-:S03]  /*0870*/  IADD3 R6, PT, PT, R6, R25, RZ ;  /* 0x0000001906067210 */ /* 0x000fc60007ffe0ff */
[----:B------:R-:W-:Y:S01]  /*0880*/  UISETP.NE.AND UP0, UPT, UR5, URZ, UPT ;  /* 0x000000ff0500728c */ /* 0x000fe2000bf05270 */
[----:B--2---:R-:W-:-:S08]  /*0890*/  DADD R10, R2, R10 ;  /* 0x00000000020a7229 */ /* 0x004fd0000000000a */
[----:B------:R-:W-:Y:S05]  /*08a0*/  BRA.U UP0, `(.L_x_23) ;  /* 0xfffffffd00e47547 */ /* 0x000fea000b83ffff */
.L_x_18:
[----:B------:R-:W0:Y:S02]  /*08b0*/  LDC.64 R2, c[0x0][0x390] ;  /* 0x0000e400ff027b82 */ /* 0x000e240000000a00 */
[----:B0-----:R-:W-:-:S05]  /*08c0*/  IMAD.WIDE R2, R0, 0x8, R2 ;  /* 0x0000000800027825 */ /* 0x001fca00078e0202 */
[----:B------:R-:W-:Y:S01]  /*08d0*/  STG.E.64 desc[UR8][R2.64], R10 ;  /* 0x0000000a02007986 */ /* 0x000fe2000c101b08 */
[----:B------:R-:W-:Y:S05]  /*08e0*/  EXIT ;  /* 0x000000000000794d */ /* 0x000fea0003800000 */
.L_x_24:
        /* <DEDUP_REMOVED lines=9> */
.L_x_79:


//--------------------- .text._Z14sqrtScaledCopyIfEviiPKT_S2_PS0_ --------------------------
	.section	.text._Z14sqrtScaledCopyIfEviiPKT_S2_PS0_,"ax",@progbits
	.align	128
        .global         _Z14sqrtScaledCopyIfEviiPKT_S2_PS0_
        .type           _Z14sqrtScaledCopyIfEviiPKT_S2_PS0_,@function
        .size           _Z14sqrtScaledCopyIfEviiPKT_S2_PS0_,(.L_x_73 - _Z14sqrtScaledCopyIfEviiPKT_S2_PS0_)
        .other          _Z14sqrtScaledCopyIfEviiPKT_S2_PS0_,@"STO_CUDA_ENTRY STV_DEFAULT"
_Z14sqrtScaledCopyIfEviiPKT_S2_PS0_:
.text._Z14sqrtScaledCopyIfEviiPKT_S2_PS0_:
        /* <DEDUP_REMOVED lines=15> */
.L_x_33:
[----:B0-----:R-:W0:Y:S01]  /*00f0*/  LDCU UR7, c[0x0][0x384] ;  /* 0x00007080ff0777ac */ /* 0x001e220008000800 */
[----:B------:R-:W-:Y:S01]  /*0100*/  VIADD R5, R7, UR4 ;  /* 0x0000000407057c36 */ /* 0x000fe20008000000 */
[----:B------:R-:W-:Y:S04]  /*0110*/  BSSY.RECONVERGENT B0, `(.L_x_25) ;  /* 0x0000015000007945 */ /* 0x000fe80003800200 */
[----:B0-----:R-:W-:-:S13]  /*0120*/  ISETP.GE.AND P0, PT, R5, UR7, PT ;  /* 0x0000000705007c0c */ /* 0x001fda000bf06270 */
[----:B-1----:R-:W-:Y:S05]  /*0130*/  @P0 BRA `(.L_x_26) ;  /* 0x0000000000480947 */ /* 0x002fea0003800000 */
[----:B------:R-:W0:Y:S02]  /*0140*/  LDC.64 R2, c[0x0][0x390] ;  /* 0x0000e400ff027b82 */ /* 0x000e240000000a00 */
[----:B0-----:R-:W-:-:S05]  /*0150*/  IMAD.WIDE R2, R5, 0x4, R2 ;  /* 0x0000000405027825 */ /* 0x001fca00078e0202 */
[----:B------:R-:W2:Y:S01]  /*0160*/  LDG.E R4, desc[UR10][R2.64] ;  /* 0x0000000a02047981 */ /* 0x000ea2000c1e1900 */
[----:B------:R-:W-:Y:S01]  /*0170*/  BSSY.RECONVERGENT B1, `(.L_x_27) ;  /* 0x000000d000017945 */ /* 0x000fe20003800200 */
[----:B--2---:R-:W-:Y:S01]  /*0180*/  VIADD R0, R4, 0xf3000000 ;  /* 0xf300000004007836 */ /* 0x004fe20000000000 */
[----:B------:R0:W1:Y:S04]  /*0190*/  MUFU.RSQ R5, R4 ;  /* 0x0000000400057308 */ /* 0x0000680000001400 */
[----:B------:R-:W-:-:S13]  /*01a0*/  ISETP.GT.U32.AND P0, PT, R0, 0x727fffff, PT ;  /* 0x727fffff0000780c */ /* 0x000fda0003f04070 */
[----:B01----:R-:W-:Y:S05]  /*01b0*/  @!P0 BRA `(.L_x_28) ;  /* 0x0000000000108947 */ /* 0x003fea0003800000 */
[----:B------:R-:W-:-:S07]  /*01c0*/  MOV R9, 0x1e0 ;  /* 0x000001e000097802 */ /* 0x000fce0000000f00 */
[----:B------:R-:W-:Y:S05]  /*01d0*/  CALL.REL.NOINC `($__internal_1_$__cuda_sm20_sqrt_rn_f32_slowpath) ;  /* 0x0000000400047944 */ /* 0x000fea0003c00000 */
[----:B------:R-:W-:Y:S01]  /*01e0*/  MOV R3, R0 ;  /* 0x0000000000037202 */ /* 0x000fe20000000f00 */
[----:B------:R-:W-:Y:S06]  /*01f0*/  BRA `(.L_x_29) ;  /* 0x0000000000107947 */ /* 0x000fec0003800000 */
.L_x_28:
[----:B------:R-:W-:Y:S01]  /*0200*/  FMUL.FTZ R3, R4, R5 ;  /* 0x0000000504037220 */ /* 0x000fe20000410000 */
[----:B------:R-:W-:-:S03]  /*0210*/  FMUL.FTZ R2, R5, 0.5 ;  /* 0x3f00000005027820 */ /* 0x000fc60000410000 */
[----:B------:R-:W-:-:S04]  /*0220*/  FFMA R0, -R3, R3, R4 ;  /* 0x0000000303007223 */ /* 0x000fc80000000104 */
[----:B------:R-:W-:-:S07]  /*0230*/  FFMA R3, R0, R2, R3 ;  /* 0x0000000200037223 */ /* 0x000fce0000000003 */
.L_x_29:
[----:B------:R-:W-:Y:S05]  /*0240*/  BSYNC.RECONVERGENT B1 ;  /* 0x0000000000017941 */ /* 0x000fea0003800200 */
.L_x_27:
[----:B------:R0:W-:Y:S02]  /*0250*/  STS [R6], R3 ;  /* 0x0000000306007388 */ /* 0x0001e40000000800 */
.L_x_26:
[----:B------:R-:W-:Y:S05]  /*0260*/  BSYNC.RECONVERGENT B0 ;  /* 0x0000000000007941 */ /* 0x000fea0003800200 */
.L_x_25:
[----:B------:R-:W1:Y:S01]  /*0270*/  LDC.64 R8, c[0x0][0x380] ;  /* 0x0000e000ff087b82 */ /* 0x000e620000000a00 */
[----:B------:R-:W-:Y:S01]  /*0280*/  IMAD R0, RZ, RZ, -UR4 ;  /* 0x80000004ff007e24 */ /* 0x000fe2000f8e02ff */
[----:B------:R-:W-:Y:S04]  /*0290*/  BSSY.RECONVERGENT B0, `(.L_x_30) ;  /* 0x000002f000007945 */ /* 0x000fe80003800200 */
[----:B-1----:R-:W-:-:S05]  /*02a0*/  VIADDMNMX R9, R0, R9, UR8, PT ;  /* 0x0000000800097e46 */ /* 0x002fca000b800109 */
[----:B------:R-:W-:Y:S01]  /*02b0*/  IMAD R0, R9, R8, RZ ;  /* 0x0000000809007224 */ /* 0x000fe200078e02ff */
[----:B------:R-:W-:Y:S04]  /*02c0*/  BAR.SYNC.DEFER_BLOCKING 0x0 ;  /* 0x0000000000007b1d */ /* 0x000fe80000010000 */
[----:B------:R-:W-:-:S13]  /*02d0*/  ISETP.GE.AND P0, PT, R7, R0, PT ;  /* 0x000000000700720c */ /* 0x000fda0003f06270 */
[----:B------:R-:W-:Y:S05]  /*02e0*/  @P0 BRA `(.L_x_31) ;  /* 0x0000000000a40947 */ /* 0x000fea0003800000 */
[----:B------:R-:W-:Y:S01]  /*02f0*/  IABS R9, R8 ;  /* 0x0000000800097213 */ /* 0x000fe20000000000 */
[----:B------:R-:W1:Y:S01]  /*0300*/  LDC R12, c[0x0][0x380] ;  /* 0x0000e000ff0c7b82 */ /* 0x000e620000000800 */
[----:B------:R-:W-:Y:S01]  /*0310*/  ISETP.NE.AND P0, PT, R8, RZ, PT ;  /* 0x000000ff0800720c */ /* 0x000fe20003f05270 */
[----:B------:R-:W-:Y:S01]  /*0320*/  IMAD.MOV.U32 R17, RZ, RZ, R7 ;  /* 0x000000ffff117224 */ /* 0x000fe200078e0007 */
[----:B------:R-:W2:Y:S05]  /*0330*/  I2F.RP R13, R9 ;  /* 0x00000009000d7306 */ /* 0x000eaa0000209400 */
[----:B0-----:R-:W0:Y:S08]  /*0340*/  LDC.64 R2, c[0x0][0x398] ;  /* 0x0000e600ff027b82 */ /* 0x001e300000000a00 */
[----:B------:R-:W3:Y:S01]  /*0350*/  LDC.64 R4, c[0x0][0x388] ;  /* 0x0000e200ff047b82 */ /* 0x000ee20000000a00 */
[----:B--2---:R-:W2:Y:S02]  /*0360*/  MUFU.RCP R13, R13 ;  /* 0x0000000d000d7308 */ /* 0x004ea40000001000 */
[----:B--2---:R-:W-:-:S06]  /*0370*/  IADD3 R10, PT, PT, R13, 0xffffffe, RZ ;  /* 0x0ffffffe0d0a7810 */ /* 0x004fcc0007ffe0ff */
[----:B------:R2:W4:Y:S02]  /*0380*/  F2I.FTZ.U32.TRUNC.NTZ R11, R10 ;  /* 0x0000000a000b7305 */ /* 0x000524000021f000 */
[----:B--2---:R-:W-:Y:S02]  /*0390*/  HFMA2 R10, -RZ, RZ, 0, 0 ;  /* 0x00000000ff0a7431 */ /* 0x004fe400000001ff */
[----:B----4-:R-:W-:-:S04]  /*03a0*/  IMAD.MOV R14, RZ, RZ, -R11 ;  /* 0x000000ffff0e7224 */ /* 0x010fc800078e0a0b */
[----:B------:R-:W-:-:S04]  /*03b0*/  IMAD R15, R14, R9, RZ ;  /* 0x000000090e0f7224 */ /* 0x000fc800078e02ff */
[----:B------:R-:W-:-:S04]  /*03c0*/  IMAD.HI.U32 R13, R11, R15, R10 ;  /* 0x0000000f0b0d7227 */ /* 0x000fc800078e000a */
[----:B------:R-:W-:Y:S01]  /*03d0*/  IMAD R15, R8, UR4, R7 ;  /* 0x00000004080f7c24 */ /* 0x000fe2000f8e0207 */
[----:B01-3--:R-:W-:-:S07]  /*03e0*/  LOP3.LUT R8, RZ, R8, RZ, 0x33, !PT ;  /* 0x00000008ff087212 */ /* 0x00bfce00078e33ff */
.L_x_32:
[----:B-1----:R-:W-:-:S05]  /*03f0*/  IMAD.WIDE R10, R15, 0x4, R4 ;  /* 0x000000040f0a7825 */ /* 0x002fca00078e0204 */
[----:B------:R0:W2:Y:S01]  /*0400*/  LDG.E R19, desc[UR10][R10.64] ;  /* 0x0000000a0a137981 */ /* 0x0000a2000c1e1900 */
[----:B------:R-:W-:Y:S02]  /*0410*/  IABS R16, R17 ;  /* 0x0000001100107213 */ /* 0x000fe40000000000 */
[----:B------:R-:W-:-:S03]  /*0420*/  IABS R23, R12 ;  /* 0x0000000c00177213 */ /* 0x000fc60000000000 */
[----:B------:R-:W-:Y:S01]  /*0430*/  IMAD.HI.U32 R14, R13, R16, RZ ;  /* 0x000000100d0e7227 */ /* 0x000fe200078e00ff */
[----:B0-----:R-:W-:-:S03]  /*0440*/  LOP3.LUT R10, R17, R12, RZ, 0x3c, !PT ;  /* 0x0000000c110a7212 */ /* 0x001fc600078e3cff */
[----:B------:R-:W-:Y:S01]  /*0450*/  VIADD R17, R17, UR8 ;  /* 0x0000000811117c36 */ /* 0x000fe20008000000 */
[----:B------:R-:W-:Y:S02]  /*0460*/  IADD3 R21, PT, PT, -R14, RZ, RZ ;  /* 0x000000ff0e157210 */ /* 0x000fe40007ffe1ff */
[----:B------:R-:W-:Y:S01]  /*0470*/  ISETP.GE.AND P3, PT, R10, RZ, PT ;  /* 0x000000ff0a00720c */ /* 0x000fe20003f66270 */
[C---:B------:R-:W-:Y:S01]  /*0480*/  IMAD.WIDE R10, R15.reuse, 0x4, R2 ;  /* 0x000000040f0a7825 */ /* 0x040fe200078e0202 */
[----:B------:R-:W-:-:S03]  /*0490*/  IADD3 R15, PT, PT, R15, UR8, RZ ;  /* 0x000000080f0f7c10 */ /* 0x000fc6000fffe0ff */
[----:B------:R-:W-:-:S05]  /*04a0*/  IMAD R16, R23, R21, R16 ;  /* 0x0000001517107224 */ /* 0x000fca00078e0210 */
[----:B------:R-:W-:-:S13]  /*04b0*/  ISETP.GT.U32.AND P2, PT, R9, R16, PT ;  /* 0x000000100900720c */ /* 0x000fda0003f44070 */
[----:B------:R-:W-:Y:S01]  /*04c0*/  @!P2 IMAD.IADD R16, R16, 0x1, -R23 ;  /* 0x000000011010a824 */ /* 0x000fe200078e0a17 */
[----:B------:R-:W-:-:S04]  /*04d0*/  @!P2 IADD3 R14, PT, PT, R14, 0x1, RZ ;  /* 0x000000010e0ea810 */ /* 0x000fc80007ffe0ff */
[----:B------:R-:W-:-:S13]  /*04e0*/  ISETP.GE.U32.AND P1, PT, R16, R9, PT ;  /* 0x000000091000720c */ /* 0x000fda0003f26070 */
[----:B------:R-:W-:Y:S01]  /*04f0*/  @P1 VIADD R14, R14, 0x1 ;  /* 0x000000010e0e1836 */ /* 0x000fe20000000000 */
[----:B------:R-:W-:-:S04]  /*0500*/  ISETP.GE.AND P1, PT, R17, R0, PT ;  /* 0x000000001100720c */ /* 0x000fc80003f26270 */
[----:B------:R-:W-:-:S04]  /*0510*/  @!P3 IADD3 R14, PT, PT, -R14, RZ, RZ ;  /* 0x000000ff0e0eb210 */ /* 0x000fc80007ffe1ff */
[----:B------:R-:W-:-:S04]  /*0520*/  SEL R14, R8, R14, !P0 ;  /* 0x0000000e080e7207 */ /* 0x000fc80004000000 */
[----:B------:R-:W-:-:S06]  /*0530*/  LEA R14, R14, UR5, 0x2 ;  /* 0x000000050e0e7c11 */ /* 0x000fcc000f8e10ff */
[----:B------:R-:W2:Y:S02]  /*0540*/  LDS R14, [R14] ;  /* 0x000000000e0e7984 */ /* 0x000ea40000000800 */
[----:B--2---:R-:W-:-:S05]  /*0550*/  FMUL R19, R14, R19 ;  /* 0x000000130e137220 */ /* 0x004fca0000400000 */
[----:B------:R1:W-:Y:S01]  /*0560*/  STG.E desc[UR10][R10.64], R19 ;  /* 0x000000130a007986 */ /* 0x0003e2000c10190a */
[----:B------:R-:W-:Y:S05]  /*0570*/  @!P1 BRA `(.L_x_32) ;  /* 0xfffffffc009c9947 */ /* 0x000fea000383ffff */
.L_x_31:
[----:B------:R-:W-:Y:S05]  /*0580*/  BSYNC.RECONVERGENT B0 ;  /* 0x0000000000007941 */ /* 0x000fea0003800200 */
.L_x_30:
[----:B------:R-:W2:Y:S01]  /*0590*/  LDCU UR7, c[0x0][0x384] ;  /* 0x00007080ff0777ac */ /* 0x000ea20008000800 */
[----:B------:R-:W-:-:S04]  /*05a0*/  UIADD3 UR4, UPT, UPT, UR6, UR4, URZ ;  /* 0x0000000406047290 */ /* 0x000fc8000fffe0ff */
[----:B--2---:R-:W-:Y:S01]  /*05b0*/  UISETP.GE.AND UP0, UPT, UR4, UR7, UPT ;  /* 0x000000070400728c */ /* 0x004fe2000bf06270 */
[----:B------:R-:W-:Y:S08]  /*05c0*/  BAR.SYNC.DEFER_BLOCKING 0x0 ;  /* 0x0000000000007b1d */ /* 0x000ff00000010000 */
[----:B------:R-:W-:Y:S05]  /*05d0*/  BRA.U !UP0, `(.L_x_33) ;  /* 0xfffffff908c47547 */ /* 0x000fea000b83ffff */
[----:B------:R-:W-:Y:S05]  /*05e0*/  EXIT ;  /* 0x000000000000794d */ /* 0x000fea0003800000 */
        .weak           $__internal_1_$__cuda_sm20_sqrt_rn_f32_slowpath
        .type           $__internal_1_$__cuda_sm20_sqrt_rn_f32_slowpath,@function
        .size           $__internal_1_$__cuda_sm20_sqrt_rn_f32_slowpath,(.L_x_73 - $__internal_1_$__cuda_sm20_sqrt_rn_f32_slowpath)
$__internal_1_$__cuda_sm20_sqrt_rn_f32_slowpath:
[----:B------:R-:W-:-:S13]  /*05f0*/  LOP3.LUT P0, RZ, R4, 0x7fffffff, RZ, 0xc0, !PT ;  /* 0x7fffffff04ff7812 */ /* 0x000fda000780c0ff */
[----:B------:R-:W-:Y:S01]  /*0600*/  @!P0 IMAD.MOV.U32 R2, RZ, RZ, R4 ;  /* 0x000000ffff028224 */ /* 0x000fe200078e0004 */
[----:B------:R-:W-:Y:S06]  /*0610*/  @!P0 BRA `(.L_x_34) ;  /* 0x0000000000448947 */ /* 0x000fec0003800000 */
[----:B------:R-:W-:Y:S02]  /*0620*/  FSETP.GEU.FTZ.AND P0, PT, R4, RZ, PT ;  /* 0x000000ff0400720b */ /* 0x000fe40003f1e000 */
[----:B------:R-:W-:-:S11]  /*0630*/  MOV R0, R4 ;  /* 0x0000000400007202 */ /* 0x000fd60000000f00 */
[----:B------:R-:W-:Y:S01]  /*0640*/  @!P0 IMAD.MOV.U32 R2, RZ, RZ, 0x7fffffff ;  /* 0x7fffffffff028424 */ /* 0x000fe200078e00ff */
[----:B------:R-:W-:Y:S06]  /*0650*/  @!P0 BRA `(.L_x_34) ;  /* 0x0000000000348947 */ /* 0x000fec0003800000 */
[----:B------:R-:W-:-:S13]  /*0660*/  FSETP.GTU.FTZ.AND P0, PT, |R0|, +INF , PT ;  /* 0x7f8000000000780b */ /* 0x000fda0003f1c200 */
[----:B------:R-:W-:Y:S01]  /*0670*/  @P0 FADD.FTZ R2, R0, 1 ;  /* 0x3f80000000020421 */ /* 0x000fe20000010000 */
[----:B------:R-:W-:Y:S06]  /*0680*/  @P0 BRA `(.L_x_34) ;  /* 0x0000000000280947 */ /* 0x000fec0003800000 */
[----:B------:R-:W-:-:S13]  /*0690*/  FSETP.NEU.FTZ.AND P0, PT, |R0|, +INF , PT ;  /* 0x7f8000000000780b */ /* 0x000fda0003f1d200 */
[----:B------:R-:W-:-:S04]  /*06a0*/  @P0 FFMA R3, R0, 1.84467440737095516160e+19, RZ ;  /* 0x5f80000000030823 */ /* 0x000fc800000000ff */
[----:B------:R-:W0:Y:S02]  /*06b0*/  @P0 MUFU.RSQ R2, R3 ;  /* 0x0000000300020308 */ /* 0x000e240000001400 */
[----:B0-----:R-:W-:Y:S01]  /*06c0*/  @P0 FMUL.FTZ R4, R3, R2 ;  /* 0x0000000203040220 */ /* 0x001fe20000410000 */
[----:B------:R-:W-:Y:S01]  /*06d0*/  @P0 FMUL.FTZ R8, R2, 0.5 ;  /* 0x3f00000002080820 */ /* 0x000fe20000410000 */
[----:B------:R-:W-:Y:S02]  /*06e0*/  @!P0 MOV R2, R0 ;  /* 0x0000000000028202 */ /* 0x000fe40000000f00 */
[----:B------:R-:W-:-:S04]  /*06f0*/  @P0 FADD.FTZ R5, -R4, -RZ ;  /* 0x800000ff04050221 */ /* 0x000fc80000010100 */
[----:B------:R-:W-:-:S04]  /*0700*/  @P0 FFMA R5, R4, R5, R3 ;  /* 0x0000000504050223 */ /* 0x000fc80000000003 */
[----:B------:R-:W-:-:S04]  /*0710*/  @P0 FFMA R5, R5, R8, R4 ;  /* 0x0000000805050223 */ /* 0x000fc80000000004 */
[----:B------:R-:W-:-:S07]  /*0720*/  @P0 FMUL.FTZ R2, R5, 2.3283064365386962891e-10 ;  /* 0x2f80000005020820 */ /* 0x000fce0000410000 */
.L_x_34:
[----:B------:R-:W-:Y:S02]  /*0730*/  HFMA2 R3, -RZ, RZ, 0, 0 ;  /* 0x00000000ff037431 */ /* 0x000fe400000001ff */
[----:B------:R-:W-:Y:S01]  /*0740*/  IMAD.MOV.U32 R0, RZ, RZ, R2 ;  /* 0x000000ffff007224 */ /* 0x000fe200078e0002 */
[----:B------:R-:W-:-:S04]  /*0750*/  MOV R2, R9 ;  /* 0x0000000900027202 */ /* 0x000fc80000000f00 */
[----:B------:R-:W-:Y:S05]  /*0760*/  RET.REL.NODEC R2 `(_Z14sqrtScaledCopyIfEviiPKT_S2_PS0_) ;  /* 0xfffffff802247950 */ /* 0x000fea0003c3ffff */
.L_x_35:
        /* <DEDUP_REMOVED lines=9> */
.L_x_73:


//--------------------- .text._Z10sumColumnsIfEviiPKT_PS0_ --------------------------
	.section	.text._Z10sumColumnsIfEviiPKT_PS0_,"ax",@progbits
	.align	128
        .global         _Z10sumColumnsIfEviiPKT_PS0_
        .type           _Z10sumColumnsIfEviiPKT_PS0_,@function
        .size           _Z10sumColumnsIfEviiPKT_PS0_,(.L_x_81 - _Z10sumColumnsIfEviiPKT_PS0_)
        .other          _Z10sumColumnsIfEviiPKT_PS0_,@"STO_CUDA_ENTRY STV_DEFAULT"
_Z10sumColumnsIfEviiPKT_PS0_:
.text._Z10sumColumnsIfEviiPKT_PS0_:
        /* <DEDUP_REMOVED lines=9> */
[----:B------:R-:W-:Y:S01]  /*0090*/  HFMA2 R16, -RZ, RZ, 0, 0 ;  /* 0x00000000ff107431 */ /* 0x000fe200000001ff */
[----:B------:R-:W1:Y:S01]  /*00a0*/  LDCU.64 UR8, c[0x0][0x358] ;  /* 0x00006b00ff0877ac */ /* 0x000e620008000a00 */
[----:B0-----:R-:W-:-:S09]  /*00b0*/  UISETP.GE.AND UP0, UPT, UR5, 0x1, UPT ;  /* 0x000000010500788c */ /* 0x001fd2000bf06270 */
[----:B-1----:R-:W-:Y:S05]  /*00c0*/  BRA.U !UP0, `(.L_x_36) ;  /* 0x0000000508f87547 */ /* 0x002fea000b800000 */
[----:B------:R-:W-:Y:S01]  /*00d0*/  UISETP.GE.U32.AND UP1, UPT, UR5, 0x10, UPT ;  /* 0x000000100500788c */ /* 0x000fe2000bf26070 */
[----:B------:R-:W-:Y:S01]  /*00e0*/  MOV R16, RZ ;  /* 0x000000ff00107202 */ /* 0x000fe20000000f00 */
[----:B------:R-:W-:Y:S01]  /*00f0*/  ULOP3.LUT UR6, UR5, 0xf, URZ, 0xc0, !UPT ;  /* 0x0000000f05067892 */ /* 0x000fe2000f8ec0ff */
[----:B------:R-:W-:-:S03]  /*0100*/  UMOV UR4, URZ ;  /* 0x000000ff00047c82 */ /* 0x000fc60008000000 */
[----:B------:R-:W-:-:S03]  /*0110*/  UISETP.NE.AND UP0, UPT, UR6, URZ, UPT ;  /* 0x000000ff0600728c */ /* 0x000fc6000bf05270 */
[----:B------:R-:W-:Y:S08]  /*0120*/  BRA.U !UP1, `(.L_x_37) ;  /* 0x0000000109e47547 */ /* 0x000ff0000b800000 */
[----:B------:R-:W-:Y:S01]  /*0130*/  ULOP3.LUT UR4, UR5, 0x7ffffff0, URZ, 0xc0, !UPT ;  /* 0x7ffffff005047892 */ /* 0x000fe2000f8ec0ff */
[----:B------:R-:W-:Y:S02]  /*0140*/  MOV R16, RZ ;  /* 0x000000ff00107202 */ /* 0x000fe40000000f00 */
[----:B------:R-:W-:Y:S01]  /*0150*/  MOV R18, R0 ;  /* 0x0000000000127202 */ /* 0x000fe20000000f00 */
[----:B------:R-:W-:-:S12]  /*0160*/  UIADD3 UR7, UPT, UPT, -UR4, URZ, URZ ;  /* 0x000000ff04077290 */ /* 0x000fd8000fffe1ff */
.L_x_38:
[----:B------:R-:W0:Y:S02]  /*0170*/  LDC.64 R4, c[0x0][0x388] ;  /* 0x0000e200ff047b82 */ /* 0x000e240000000a00 */
[----:B0-----:R-:W-:-:S05]  /*0180*/  IMAD.WIDE R4, R18, 0x4, R4 ;  /* 0x0000000412047825 */ /* 0x001fca00078e0204 */
[----:B------:R-:W2:Y:S01]  /*0190*/  LDG.E.CONSTANT R25, desc[UR8][R4.64] ;  /* 0x0000000804197981 */ /* 0x000ea2000c1e9900 */
[----:B------:R-:W-:-:S05]  /*01a0*/  IMAD.WIDE R6, R17, 0x4, R4 ;  /* 0x0000000411067825 */ /* 0x000fca00078e0204 */
[----:B------:R0:W3:Y:S01]  /*01b0*/  LDG.E.CONSTANT R23, desc[UR8][R6.64] ;  /* 0x0000000806177981 */ /* 0x0000e2000c1e9900 */
[----:B------:R-:W-:-:S05]  /*01c0*/  IMAD.WIDE R8, R17, 0x4, R6 ;  /* 0x0000000411087825 */ /* 0x000fca00078e0206 */
[----:B------:R1:W4:Y:S01]  /*01d0*/  LDG.E.CONSTANT R22, desc[UR8][R8.64] ;  /* 0x0000000808167981 */ /* 0x000322000c1e9900 */
[----:B------:R-:W-:-:S05]  /*01e0*/  IMAD.WIDE R12, R17, 0x4, R8 ;  /* 0x00000004110c7825 */ /* 0x000fca00078e0208 */
[----:B------:R-:W5:Y:S01]  /*01f0*/  LDG.E.CONSTANT R21, desc[UR8][R12.64] ;  /* 0x000000080c157981 */ /* 0x000f62000c1e9900 */
[----:B------:R-:W-:-:S05]  /*0200*/  IMAD.WIDE R14, R17, 0x4, R12 ;  /* 0x00000004110e7825 */ /* 0x000fca00078e020c */
[----:B------:R-:W5:Y:S01]  /*0210*/  LDG.E.CONSTANT R20, desc[UR8][R14.64] ;  /* 0x000000080e147981 */ /* 0x000f62000c1e9900 */
[----:B------:R-:W-:-:S05]  /*0220*/  IMAD.WIDE R2, R17, 0x4, R14 ;  /* 0x0000000411027825 */ /* 0x000fca00078e020e */
[----:B------:R1:W5:Y:S01]  /*0230*/  LDG.E.CONSTANT R19, desc[UR8][R2.64] ;  /* 0x0000000802137981 */ /* 0x000362000c1e9900 */
[----:B------:R-:W-:-:S05]  /*0240*/  IMAD.WIDE R26, R17, 0x4, R2 ;  /* 0x00000004111a7825 */ /* 0x000fca00078e0202 */
[----:B------:R1:W5:Y:S01]  /*0250*/  LDG.E.CONSTANT R24, desc[UR8][R26.64] ;  /* 0x000000081a187981 */ /* 0x000362000c1e9900 */
[----:B------:R-:W-:-:S05]  /*0260*/  IMAD.WIDE R10, R17, 0x4, R26 ;  /* 0x00000004110a7825 */ /* 0x000fca00078e021a */
[----:B------:R1:W5:Y:S01]  /*0270*/  LDG.E.CONSTANT R28, desc[UR8][R10.64] ;  /* 0x000000080a1c7981 */ /* 0x000362000c1e9900 */
[----:B0-----:R-:W-:-:S04]  /*0280*/  IMAD.WIDE R6, R17, 0x4, R10 ;  /* 0x0000000411067825 */ /* 0x001fc800078e020a */
[C---:B-1----:R-:W-:Y:S02]  /*0290*/  IMAD.WIDE R8, R17.reuse, 0x4, R6 ;  /* 0x0000000411087825 */ /* 0x042fe400078e0206 */
[----:B------:R-:W5:Y:S02]  /*02a0*/  LDG.E.CONSTANT R6, desc[UR8][R6.64] ;  /* 0x0000000806067981 */ /* 0x000f64000c1e9900 */
[C---:B------:R-:W-:Y:S02]  /*02b0*/  IMAD.WIDE R2, R17.reuse, 0x4, R8 ;  /* 0x0000000411027825 */ /* 0x040fe400078e0208 */
[----:B------:R-:W5:Y:S02]  /*02c0*/  LDG.E.CONSTANT R8, desc[UR8][R8.64] ;  /* 0x0000000808087981 */ /* 0x000f64000c1e9900 */
[C---:B------:R-:W-:Y:S02]  /*02d0*/  IMAD.WIDE R4, R17.reuse, 0x4, R2 ;  /* 0x0000000411047825 */ /* 0x040fe400078e0202 */
[----:B------:R-:W5:Y:S02]  /*02e0*/  LDG.E.CONSTANT R29, desc[UR8][R2.64] ;  /* 0x00000008021d7981 */ /* 0x000f64000c1e9900 */
[----:B------:R-:W-:-:S02]  /*02f0*/  IMAD.WIDE R12, R17, 0x4, R4 ;  /* 0x00000004110c7825 */ /* 0x000fc400078e0204 */
[----:B------:R-:W5:Y:S02]  /*0300*/  LDG.E.CONSTANT R4, desc[UR8][R4.64] ;  /* 0x0000000804047981 */ /* 0x000f64000c1e9900 */
[C---:B------:R-:W-:Y:S02]  /*0310*/  IMAD.WIDE R14, R17.reuse, 0x4, R12 ;  /* 0x00000004110e7825 */ /* 0x040fe400078e020c */
[----:B------:R-:W5:Y:S02]  /*0320*/  LDG.E.CONSTANT R12, desc[UR8][R12.64] ;  /* 0x000000080c0c7981 */ /* 0x000f64000c1e9900 */
[C---:B------:R-:W-:Y:S02]  /*0330*/  IMAD.WIDE R26, R17.reuse, 0x4, R14 ;  /* 0x00000004111a7825 */ /* 0x040fe400078e020e */
[----:B------:R-:W5:Y:S02]  /*0340*/  LDG.E.CONSTANT R14, desc[UR8][R14.64] ;  /* 0x000000080e0e7981 */ /* 0x000f64000c1e9900 */
[----:B------:R-:W-:-:S02]  /*0350*/  IMAD.WIDE R10, R17, 0x4, R26 ;  /* 0x00000004110a7825 */ /* 0x000fc400078e021a */
[----:B------:R-:W5:Y:S04]  /*0360*/  LDG.E.CONSTANT R26, desc[UR8][R26.64] ;  /* 0x000000081a1a7981 */ /* 0x000f68000c1e9900 */
[----:B------:R-:W5:Y:S01]  /*0370*/  LDG.E.CONSTANT R10, desc[UR8][R10.64] ;  /* 0x000000080a0a7981 */ /* 0x000f62000c1e9900 */
[----:B------:R-:W-:-:S04]  /*0380*/  UIADD3 UR7, UPT, UPT, UR7, 0x10, URZ ;  /* 0x0000001007077890 */ /* 0x000fc8000fffe0ff */
[----:B------:R-:W-:Y:S01]  /*0390*/  UISETP.NE.AND UP1, UPT, UR7, URZ, UPT ;  /* 0x000000ff0700728c */ /* 0x000fe2000bf25270 */
[----:B------:R-:W-:Y:S01]  /*03a0*/  LEA R18, R17, R18, 0x4 ;  /* 0x0000001211127211 */ /* 0x000fe200078e20ff */
[----:B--2---:R-:W-:-:S04]  /*03b0*/  FADD R16, R25, R16 ;  /* 0x0000001019107221 */ /* 0x004fc80000000000 */
[----:B---3--:R-:W-:-:S04]  /*03c0*/  FADD R23, R16, R23 ;  /* 0x0000001710177221 */ /* 0x008fc80000000000 */
[----:B----4-:R-:W-:-:S04]  /*03d0*/  FADD R22, R23, R22 ;  /* 0x0000001617167221 */ /* 0x010fc80000000000 */
[----:B-----5:R-:W-:-:S04]  /*03e0*/  FADD R21, R22, R21 ;  /* 0x0000001516157221 */ /* 0x020fc80000000000 */
[----:B------:R-:W-:-:S04]  /*03f0*/  FADD R20, R21, R20 ;  /* 0x0000001415147221 */ /* 0x000fc80000000000 */
        /* <DEDUP_REMOVED lines=10> */
[----:B------:R-:W-:Y:S01]  /*04a0*/  FADD R16, R29, R10 ;  /* 0x0000000a1d107221 */ /* 0x000fe20000000000 */
[----:B------:R-:W-:Y:S06]  /*04b0*/  BRA.U UP1, `(.L_x_38) ;  /* 0xfffffffd012c7547 */ /* 0x000fec000b83ffff */
.L_x_37:
[----:B------:R-:W-:Y:S05]  /*04c0*/  BRA.U !UP0, `(.L_x_36) ;  /* 0x0000000108f87547 */ /* 0x000fea000b800000 */
[----:B------:R-:W-:Y:S02]  /*04d0*/  UISETP.GE.U32.AND UP0, UPT, UR6, 0x8, UPT ;  /* 0x000000080600788c */ /* 0x000fe4000bf06070 */
[----:B------:R-:W-:-:S04]  /*04e0*/  ULOP3.LUT UR7, UR5, 0x7, URZ, 0xc0, !UPT ;  /* 0x0000000705077892 */ /* 0x000fc8000f8ec0ff */
[----:B------:R-:W-:-:S03]  /*04f0*/  UISETP.NE.AND UP1, UPT, UR7, URZ, UPT ;  /* 0x000000ff0700728c */ /* 0x000fc6000bf25270 */
[----:B------:R-:W-:Y:S08]  /*0500*/  BRA.U !UP0, `(.L_x_39) ;  /* 0x00000001086c7547 */ /* 0x000ff0000b800000 */
[----:B------:R-:W0:Y:S01]  /*0510*/  LDC.64 R2, c[0x0][0x388] ;  /* 0x0000e200ff027b82 */ /* 0x000e220000000a00 */
[----:B------:R-:W-:-:S04]  /*0520*/  IMAD R5, R17, UR4, R0 ;  /* 0x0000000411057c24 */ /* 0x000fc8000f8e0200 */
[----:B0-----:R-:W-:-:S04]  /*0530*/  IMAD.WIDE R2, R5, 0x4, R2 ;  /* 0x0000000405027825 */ /* 0x001fc800078e0202 */
[C---:B------:R-:W-:Y:S02]  /*0540*/  IMAD.WIDE R4, R17.reuse, 0x4, R2 ;  /* 0x0000000411047825 */ /* 0x040fe400078e0202 */
[----:B------:R-:W2:Y:S02]  /*0550*/  LDG.E.CONSTANT R3, desc[UR8][R2.64] ;  /* 0x0000000802037981 */ /* 0x000ea4000c1e9900 */
[C---:B------:R-:W-:Y:S02]  /*0560*/  IMAD.WIDE R6, R17.reuse, 0x4, R4 ;  /* 0x0000000411067825 */ /* 0x040fe400078e0204 */
[----:B------:R-:W3:Y:S02]  /*0570*/  LDG.E.CONSTANT R4, desc[UR8][R4.64] ;  /* 0x0000000804047981 */ /* 0x000ee4000c1e9900 */
[C---:B------:R-:W-:Y:S02]  /*0580*/  IMAD.WIDE R8, R17.reuse, 0x4, R6 ;  /* 0x0000000411087825 */ /* 0x040fe400078e0206 */
[----:B------:R-:W4:Y:S02]  /*0590*/  LDG.E.CONSTANT R6, desc[UR8][R6.64] ;  /* 0x0000000806067981 */ /* 0x000f24000c1e9900 */
        /* <DEDUP_REMOVED lines=9> */
[----:B------:R-:W-:Y:S01]  /*0630*/  UIADD3 UR4, UPT, UPT, UR4, 0x8, URZ ;  /* 0x0000000804047890 */ /* 0x000fe2000fffe0ff */
[----:B--2---:R-:W-:-:S04]  /*0640*/  FADD R3, R16, R3 ;  /* 0x0000000310037221 */ /* 0x004fc80000000000 */
[----:B---3--:R-:W-:-:S04]  /*0650*/  FADD R3, R3, R4 ;  /* 0x0000000403037221 */ /* 0x008fc80000000000 */
[----:B----4-:R-:W-:-:S04]  /*0660*/  FADD R3, R3, R6 ;  /* 0x0000000603037221 */ /* 0x010fc80000000000 */
[----:B-----5:R-:W-:-:S04]  /*0670*/  FADD R3, R3, R8 ;  /* 0x0000000803037221 */ /* 0x020fc80000000000 */
[----:B------:R-:W-:-:S04]  /*0680*/  FADD R3, R3, R10 ;  /* 0x0000000a03037221 */ /* 0x000fc80000000000 */
[----:B------:R-:W-:-:S04]  /*0690*/  FADD R3, R3, R12 ;  /* 0x0000000c03037221 */ /* 0x000fc80000000000 */
[----:B------:R-:W-:-:S04]  /*06a0*/  FADD R3, R3, R14 ;  /* 0x0000000e03037221 */ /* 0x000fc80000000000 */
[----:B------:R-:W-:-:S07]  /*06b0*/  FADD R16, R3, R18 ;  /* 0x0000001203107221 */ /* 0x000fce0000000000 */
.L_x_39:
        /* <DEDUP_REMOVED lines=12> */
[----:B------:R-:W-:Y:S02]  /*0780*/  IMAD.WIDE R8, R17, 0x4, R6 ;  /* 0x0000000411087825 */ /* 0x000fe400078e0206 */
[----:B------:R-:W4:Y:S04]  /*0790*/  LDG.E.CONSTANT R7, desc[UR8][R6.64] ;  /* 0x0000000806077981 */ /* 0x000f28000c1e9900 */
[----:B------:R-:W5:Y:S01]  /*07a0*/  LDG.E.CONSTANT R9, desc[UR8][R8.64] ;  /* 0x0000000808097981 */ /* 0x000f62000c1e9900 */
[----:B------:R-:W-:Y:S01]  /*07b0*/  UIADD3 UR4, UPT, UPT, UR4, 0x4, URZ ;  /* 0x0000000404047890 */ /* 0x000fe2000fffe0ff */
[----:B--2---:R-:W-:-:S04]  /*07c0*/  FADD R16, R16, R3 ;  /* 0x0000000310107221 */ /* 0x004fc80000000000 */
[----:B---3--:R-:W-:-:S04]  /*07d0*/  FADD R16, R16, R5 ;  /* 0x0000000510107221 */ /* 0x008fc80000000000 */
[----:B----4-:R-:W-:-:S04]  /*07e0*/  FADD R16, R16, R7 ;  /* 0x0000000710107221 */ /* 0x010fc80000000000 */
[----:B-----5:R-:W-:-:S07]  /*07f0*/  FADD R16, R16, R9 ;  /* 0x0000000910107221 */ /* 0x020fce0000000000 */
.L_x_40:
[----:B------:R-:W-:Y:S05]  /*0800*/  BRA.U !UP1, `(.L_x_36) ;  /* 0x0000000109287547 */ /* 0x000fea000b800000 */
[----:B------:R-:W0:Y:S01]  /*0810*/  LDC.64 R4, c[0x0][0x388] ;  /* 0x0000e200ff047b82 */ /* 0x000e220000000a00 */
[----:B------:R-:W-:Y:S01]  /*0820*/  IMAD R6, R17, UR4, R0 ;  /* 0x0000000411067c24 */ /* 0x000fe2000f8e0200 */
[----:B------:R-:W-:-:S12]  /*0830*/  UIADD3 UR5, UPT, UPT, -UR5, URZ, URZ ;  /* 0x000000ff05057290 */ /* 0x000fd8000fffe1ff */
.L_x_41:
[----:B0-----:R-:W-:-:S06]  /*0840*/  IMAD.WIDE R2, R6, 0x4, R4 ;  /* 0x0000000406027825 */ /* 0x001fcc00078e0204 */
[----:B------:R-:W2:Y:S01]  /*0850*/  LDG.E.CONSTANT R3, desc[UR8][R2.64] ;  /* 0x0000000802037981 */ /* 0x000ea2000c1e9900 */
[----:B------:R-:W-:Y:S01]  /*0860*/  UIADD3 UR5, UPT, UPT, UR5, 0x1, URZ ;  /* 0x0000000105057890 */ /* 0x000fe2000fffe0ff */
[----:B------:R-:W-:-:S03]  /*0870*/  IADD3 R6, PT, PT, R6, R17, RZ ;  /* 0x0000001106067210 */ /* 0x000fc60007ffe0ff */
[----:B------:R-:W-:Y:S01]  /*0880*/  UISETP.NE.AND UP0, UPT, UR5, URZ, UPT ;  /* 0x000000ff0500728c */ /* 0x000fe2000bf05270 */
[----:B--2---:R-:W-:-:S08]  /*0890*/  FADD R16, R3, R16 ;  /* 0x0000001003107221 */ /* 0x004fd00000000000 */
[----:B------:R-:W-:Y:S05]  /*08a0*/  BRA.U UP0, `(.L_x_41) ;  /* 0xfffffffd00e47547 */ /* 0x000fea000b83ffff */
.L_x_36:
[----:B------:R-:W0:Y:S02]  /*08b0*/  LDC.64 R2, c[0x0][0x390] ;  /* 0x0000e400ff027b82 */ /* 0x000e240000000a00 */
[----:B0-----:R-:W-:-:S05]  /*08c0*/  IMAD.WIDE R2, R0, 0x4, R2 ;  /* 0x0000000400027825 */ /* 0x001fca00078e0202 */
[----:B------:R-:W-:Y:S01]  /*08d0*/  STG.E desc[UR8][R2.64], R16 ;  /* 0x0000001002007986 */ /* 0x000fe2000c101908 */
[----:B------:R-:W-:Y:S05]  /*08e0*/  EXIT ;  /* 0x000000000000794d */ /* 0x000fea0003800000 */
.L_x_42:
        /* <DEDUP_REMOVED lines=9> */
.L_x_81:


//--------------------- .text._Z15calcWeightedCoviiPKfS0_Pf --------------------------
	.section	.text._Z15calcWeightedCoviiPKfS0_Pf,"ax",@progbits
	.align	128
        .global         _Z15calcWeightedCoviiPKfS0_Pf
        .type           _Z15calcWeightedCoviiPKfS0_Pf,@function
        .size           _Z15calcWeightedCoviiPKfS0_Pf,(.L_x_82 - _Z15calcWeightedCoviiPKfS0_Pf)
        .other          _Z15calcWeightedCoviiPKfS0_Pf,@"STO_CUDA_ENTRY STV_DEFAULT"
_Z15calcWeightedCoviiPKfS0_Pf:
.text._Z15calcWeightedCoviiPKfS0_Pf:
[----:B------:R-:W-:Y:S01]  /*0000*/  LDC R1, c[0x0][0x37c] ;  /* 0x0000df00ff017b82 */ /* 0x000fe20000000800 */
[----:B------:R-:W-:Y:S05]  /*0010*/  EXIT ;  /* 0x000000000000794d */ /* 0x000fea0003800000 */
.L_x_43:
        /* <DEDUP_REMOVED lines=14> */
.L_x_82:


//--------------------- .text._Z15calcWeightedCoviiPKdS0_Pd --------------------------
	.section	.text._Z15calcWeightedCoviiPKdS0_Pd,"ax",@progbits
	.align	128
        .global         _Z15calcWeightedCoviiPKdS0_Pd
        .type           _Z15calcWeightedCoviiPKdS0_Pd,@function
        .size           _Z15calcWeightedCoviiPKdS0_Pd,(.L_x_74 - _Z15calcWeightedCoviiPKdS0_Pd)
        .other          _Z15calcWeightedCoviiPKdS0_Pd,@"STO_CUDA_ENTRY STV_DEFAULT"
_Z15calcWeightedCoviiPKdS0_Pd:
.text._Z15calcWeightedCoviiPKdS0_Pd:
[----:B------:R-:W-:Y:S01]  /*0000*/  LDC R1, c[0x0][0x37c] ;  /* 0x0000df00ff017b82 */ /* 0x000fe20000000800 */
[----:B------:R-:W0:Y:S07]  /*0010*/  S2R R6, SR_TID.X ;  /* 0x0000000000067919 */ /* 0x000e2e0000002100 */
[----:B------:R-:W1:Y:S01]  /*0020*/  LDC R61, c[0x0][0x360] ;  /* 0x0000d800ff3d7b82 */ /* 0x000e620000000800 */
[----:B------:R-:W-:Y:S02]  /*0030*/  MOV R7, 0x80 ;  /* 0x0000008000077802 */ /* 0x000fe40000000f00 */
[----:B-1----:R-:W-:-:S02]  /*0040*/  PRMT R2, R61, 0x9910, RZ ;  /* 0x000099103d027816 */ /* 0x002fc400000000ff */
[----:B0-----:R-:W-:-:S04]  /*0050*/  IADD3 R0, PT, PT, R6, -0x20, R61 ;  /* 0xffffffe006007810 */ /* 0x001fc80007ffe03d */
[----:B------:R-:W-:-:S07]  /*0060*/  PRMT R0, R0, 0x9910, RZ ;  /* 0x0000991000007816 */ /* 0x000fce00000000ff */
[----:B------:R-:W-:Y:S05]  /*0070*/  CALL.REL.NOINC `($__internal_2_$__cuda_sm20_rem_s16) ;  /* 0x00000028009c7944 */ /* 0x000fea0003c00000 */
[----:B------:R-:W0:Y:S01]  /*0080*/  LDCU UR7, c[0x0][0x380] ;  /* 0x00007000ff0777ac */ /* 0x000e220008000800 */
[----:B------:R-:W-:Y:S01]  /*0090*/  BSSY.RECONVERGENT B0, `(.L_x_44) ;  /* 0x0000027000007945 */ /* 0x000fe20003800200 */
[----:B------:R-:W-:Y:S02]  /*00a0*/  IMAD.MOV.U32 R64, RZ, RZ, -0x1 ;  /* 0xffffffffff407424 */ /* 0x000fe400078e00ff */
[----:B------:R-:W-:Y:S01]  /*00b0*/  IMAD.MOV.U32 R63, RZ, RZ, -0x1 ;  /* 0xffffffffff3f7424 */ /* 0x000fe200078e00ff */
[----:B0-----:R-:W-:-:S04]  /*00c0*/  UIMAD UR4, UR7, UR7, UR7 ;  /* 0x00000007070472a4 */ /* 0x001fc8000f8e0207 */
[----:B------:R-:W-:-:S04]  /*00d0*/  ULEA.HI UR4, UR4, UR4, URZ, 0x1 ;  /* 0x0000000404047291 */ /* 0x000fc8000f8f08ff */
[----:B------:R-:W-:-:S06]  /*00e0*/  USHF.R.S32.HI UR4, URZ, 0x1, UR4 ;  /* 0x00000001ff047899 */ /* 0x000fcc0008011404 */
[----:B------:R-:W-:-:S13]  /*00f0*/  ISETP.GE.AND P0, PT, R6, UR4, PT ;  /* 0x0000000406007c0c */ /* 0x000fda000bf06270 */
[----:B------:R-:W-:Y:S05]  /*0100*/  @P0 BRA `(.L_x_45) ;  /* 0x00000000007c0947 */ /* 0x000fea0003800000 */
[----:B------:R-:W-:-:S04]  /*0110*/  MOV R0, UR7 ;  /* 0x0000000700007c02 */ /* 0x000fc80008000f00 */
[----:B------:R-:W-:-:S04]  /*0120*/  IABS R7, R0 ;  /* 0x0000000000077213 */ /* 0x000fc80000000000 */
[----:B------:R-:W0:Y:S08]  /*0130*/  I2F.RP R0, R7 ;  /* 0x0000000700007306 */ /* 0x000e300000209400 */
[----:B0-----:R-:W0:Y:S02]  /*0140*/  MUFU.RCP R0, R0 ;  /* 0x0000000000007308 */ /* 0x001e240000001000 */
[----:B0-----:R-:W-:-:S06]  /*0150*/  VIADD R2, R0, 0xffffffe ;  /* 0x0ffffffe00027836 */ /* 0x001fcc0000000000 */
[----:B------:R0:W1:Y:S02]  /*0160*/  F2I.FTZ.U32.TRUNC.NTZ R3, R2 ;  /* 0x0000000200037305 */ /* 0x000064000021f000 */
[----:B0-----:R-:W-:Y:S02]  /*0170*/  HFMA2 R2, -RZ, RZ, 0, 0 ;  /* 0x00000000ff027431 */ /* 0x001fe400000001ff */
[----:B-1----:R-:W-:-:S04]  /*0180*/  IMAD.MOV R4, RZ, RZ, -R3 ;  /* 0x000000ffff047224 */ /* 0x002fc800078e0a03 */
[----:B------:R-:W-:Y:S01]  /*0190*/  IMAD R9, R4, R7, RZ ;  /* 0x0000000704097224 */ /* 0x000fe200078e02ff */
[----:B------:R-:W-:-:S03]  /*01a0*/  IABS R4, R6 ;  /* 0x0000000600047213 */ /* 0x000fc60000000000 */
[----:B------:R-:W-:-:S06]  /*01b0*/  IMAD.HI.U32 R3, R3, R9, R2 ;  /* 0x0000000903037227 */ /* 0x000fcc00078e0002 */
[----:B------:R-:W-:-:S04]  /*01c0*/  IMAD.HI.U32 R3, R3, R4, RZ ;  /* 0x0000000403037227 */ /* 0x000fc800078e00ff */
[----:B------:R-:W-:-:S04]  /*01d0*/  IMAD.MOV R0, RZ, RZ, -R3 ;  /* 0x000000ffff007224 */ /* 0x000fc800078e0a03 */
[----:B------:R-:W-:-:S05]  /*01e0*/  IMAD R0, R7, R0, R4 ;  /* 0x0000000007007224 */ /* 0x000fca00078e0204 */
[----:B------:R-:W-:-:S13]  /*01f0*/  ISETP.GT.U32.AND P2, PT, R7, R0, PT ;  /* 0x000000000700720c */ /* 0x000fda0003f44070 */
[----:B------:R-:W-:Y:S01]  /*0200*/  @!P2 IMAD.IADD R0, R0, 0x1, -R7 ;  /* 0x000000010000a824 */ /* 0x000fe200078e0a07 */
[----:B------:R-:W-:Y:S02]  /*0210*/  @!P2 IADD3 R3, PT, PT, R3, 0x1, RZ ;  /* 0x000000010303a810 */ /* 0x000fe40007ffe0ff */
[----:B------:R-:W-:Y:S02]  /*0220*/  ISETP.NE.AND P2, PT, RZ, UR7, PT ;  /* 0x00000007ff007c0c */ /* 0x000fe4000bf45270 */
[----:B------:R-:W-:Y:S02]  /*0230*/  ISETP.GE.U32.AND P0, PT, R0, R7, PT ;  /* 0x000000070000720c */ /* 0x000fe40003f06070 */
[----:B------:R-:W-:-:S04]  /*0240*/  LOP3.LUT R0, R6, UR7, RZ, 0x3c, !PT ;  /* 0x0000000706007c12 */ /* 0x000fc8000f8e3cff */
[----:B------:R-:W-:-:S07]  /*0250*/  ISETP.GE.AND P1, PT, R0, RZ, PT ;  /* 0x000000ff0000720c */ /* 0x000fce0003f26270 */
[----:B------:R-:W-:-:S06]  /*0260*/  @P0 VIADD R3, R3, 0x1 ;  /* 0x0000000103030836 */ /* 0x000fcc0000000000 */
[----:B------:R-:W-:Y:S01]  /*0270*/  @!P1 IMAD.MOV R3, RZ, RZ, -R3 ;  /* 0x000000ffff039224 */ /* 0x000fe200078e0a03 */
[----:B------:R-:W-:-:S04]  /*0280*/  @!P2 LOP3.LUT R3, RZ, UR7, RZ, 0x33, !PT ;  /* 0x00000007ff03ac12 */ /* 0x000fc8000f8e33ff */
[----:B------:R-:W-:-:S05]  /*0290*/  IADD3 R7, PT, PT, -R3, RZ, RZ ;  /* 0x000000ff03077210 */ /* 0x000fca0007ffe1ff */
[----:B------:R-:W-:-:S05]  /*02a0*/  IMAD R64, R7, UR7, R6 ;  /* 0x0000000707407c24 */ /* 0x000fca000f8e0206 */
[-C--:B------:R-:W-:Y:S02]  /*02b0*/  ISETP.GT.AND P0, PT, R3, R64.reuse, PT ;  /* 0x000000400300720c */ /* 0x080fe40003f04270 */
[----:B------:R-:W-:-:S11]  /*02c0*/  LOP3.LUT R0, RZ, R64, RZ, 0x33, !PT ;  /* 0x00000040ff007212 */ /* 0x000fd600078e33ff */
[----:B------:R-:W-:Y:S01]  /*02d0*/  @P0 IADD3 R3, PT, PT, -R3, UR7, RZ ;  /* 0x0000000703030c10 */ /* 0x000fe2000fffe1ff */
[----:B------:R-:W-:-:S04]  /*02e0*/  @P0 VIADD R64, R0, UR7 ;  /* 0x0000000700400c36 */ /* 0x000fc80008000000 */
[----:B------:R-:W-:-:S07]  /*02f0*/  IMAD.MOV.U32 R63, RZ, RZ, R3 ;  /* 0x000000ffff3f7224 */ /* 0x000fce00078e0003 */
.L_x_45:
[----:B------:R-:W-:Y:S05]  /*0300*/  BSYNC.RECONVERGENT B0 ;  /* 0x0000000000007941 */ /* 0x000fea0003800200 */
.L_x_44:
[----:B------:R-:W0:Y:S01]  /*0310*/  S2UR UR4, SR_CTAID.X ;  /* 0x00000000000479c3 */ /* 0x000e220000002500 */
[----:B------:R-:W1:Y:S01]  /*0320*/  LDCU UR6, c[0x0][0x384] ;  /* 0x00007080ff0677ac */ /* 0x000e620008000800 */
[----:B------:R-:W-:Y:S02]  /*0330*/  PRMT R65, R5, 0x9910, RZ ;  /* 0x0000991005417816 */ /* 0x000fe400000000ff */
[----:B------:R-:W-:Y:S01]  /*0340*/  CS2R R68, SRZ ;  /* 0x0000000000447805 */ /* 0x000fe2000001ff00 */
[----:B------:R-:W2:Y:S01]  /*0350*/  LDCU.64 UR8, c[0x0][0x358] ;  /* 0x00006b00ff0877ac */ /* 0x000ea20008000a00 */
[----:B-1----:R-:W-:Y:S02]  /*0360*/  UIADD3 UR5, UPT, UPT, UR6, -0x20, URZ ;  /* 0xffffffe006057890 */ /* 0x002fe4000fffe0ff */
[----:B0-----:R-:W-:-:S04]  /*0370*/  USHF.L.U32 UR4, UR4, 0x5, URZ ;  /* 0x0000000504047899 */ /* 0x001fc800080006ff */
[----:B------:R-:W-:Y:S02]  /*0380*/  UISETP.GT.AND UP0, UPT, UR4, UR5, UPT ;  /* 0x000000050400728c */ /* 0x000fe4000bf04270 */
[----:B------:R-:W-:-:S07]  /*0390*/  MOV R62, UR4 ;  /* 0x00000004003e7c02 */ /* 0x000fce0008000f00 */
[----:B--2---:R-:W-:Y:S05]  /*03a0*/  BRA.U UP0, `(.L_x_46) ;  /* 0x00000015007c7547 */ /* 0x004fea000b800000 */
[----:B------:R-:W0:Y:S01]  /*03b0*/  S2UR UR6, SR_CgaCtaId ;  /* 0x00000000000679c3 */ /* 0x000e220000008800 */
[----:B------:R-:W-:Y:S01]  /*03c0*/  UMOV UR5, 0x400 ;  /* 0x0000040000057882 */ /* 0x000fe20000000000 */
[----:B------:R-:W-:Y:S01]  /*03d0*/  IMAD.U32 R21, RZ, RZ, UR7 ;  /* 0x00000007ff157e24 */ /* 0x000fe2000f8e00ff */
[----:B------:R-:W1:Y:S01]  /*03e0*/  I2F.U32.RP R0, R61 ;  /* 0x0000003d00007306 */ /* 0x000e620000209000 */
[----:B------:R-:W-:Y:S02]  /*03f0*/  ISETP.NE.U32.AND P2, PT, R61, RZ, PT ;  /* 0x000000ff3d00720c */ /* 0x000fe40003f45070 */
[----:B------:R-:W-:Y:S02]  /*0400*/  CS2R R68, SRZ ;  /* 0x0000000000447805 */ /* 0x000fe4000001ff00 */
[----:B------:R-:W-:-:S03]  /*0410*/  MOV R62, UR4 ;  /* 0x00000004003e7c02 */ /* 0x000fc60008000f00 */
[----:B-1----:R-:W1:Y:S01]  /*0420*/  MUFU.RCP R0, R0 ;  /* 0x0000000000007308 */ /* 0x002e620000001000 */
[----:B0-----:R-:W-:-:S04]  /*0430*/  ULEA UR5, UR6, UR5, 0x18 ;  /* 0x0000000506057291 */ /* 0x001fc8000f8ec0ff */
[----:B------:R-:W-:-:S06]  /*0440*/  UIADD3 UR5, UPT, UPT, UR5, 0x100, URZ ;  /* 0x0000010005057890 */ /* 0x000fcc000fffe0ff */
[----:B------:R-:W-:Y:S02]  /*0450*/  LEA R2, R64, UR5, 0x3 ;  /* 0x0000000540027c11 */ /* 0x000fe4000f8e18ff */
[----:B------:R-:W-:Y:S01]  /*0460*/  LEA R58, R63, UR5, 0x3 ;  /* 0x000000053f3a7c11 */ /* 0x000fe2000f8e18ff */
[----:B------:R-:W-:Y:S02]  /*0470*/  USHF.L.U32 UR5, UR7, 0x4, URZ ;  /* 0x0000000407057899 */ /* 0x000fe400080006ff */
[C---:B------:R-:W-:Y:S01]  /*0480*/  IMAD R59, R21.reuse, 0x8, R2 ;  /* 0x00000008153b7824 */ /* 0x040fe200078e0202 */
[----:B------:R-:W-:-:S03]  /*0490*/  LEA R58, R21, R58, 0x3 ;  /* 0x0000003a153a7211 */ /* 0x000fc600078e18ff */
[C---:B------:R-:W-:Y:S02]  /*04a0*/  IMAD R57, R21.reuse, 0x8, R59 ;  /* 0x0000000815397824 */ /* 0x040fe400078e023b */
[----:B------:R-:W-:-:S03]  /*04b0*/  IMAD R56, R21, 0x8, R58 ;  /* 0x0000000815387824 */ /* 0x000fc600078e023a */
[C---:B------:R-:W-:Y:S01]  /*04c0*/  LEA R2, R21.reuse, R57, 0x3 ;  /* 0x0000003915027211 */ /* 0x040fe200078e18ff */
[----:B------:R-:W-:-:S04]  /*04d0*/  IMAD R54, R21, 0x8, R56 ;  /* 0x0000000815367824 */ /* 0x000fc800078e0238 */
[C---:B------:R-:W-:Y:S01]  /*04e0*/  IMAD R55, R21.reuse, 0x8, R2 ;  /* 0x0000000815377824 */ /* 0x040fe200078e0202 */
[C---:B------:R-:W-:Y:S01]  /*04f0*/  LEA R54, R21.reuse, R54, 0x3 ;  /* 0x0000003615367211 */ /* 0x040fe200078e18ff */
[----:B-1----:R-:W-:Y:S02]  /*0500*/  VIADD R2, R0, 0xffffffe ;  /* 0x0ffffffe00027836 */ /* 0x002fe40000000000 */
[C---:B------:R-:W-:Y:S01]  /*0510*/  IMAD R53, R21.reuse, 0x8, R55 ;  /* 0x0000000815357824 */ /* 0x040fe200078e0237 */
[----:B------:R-:W-:Y:S01]  /*0520*/  LEA R52, R21, R54, 0x3 ;  /* 0x0000003615347211 */ /* 0x000fe200078e18ff */
[----:B------:R-:W0:Y:S01]  /*0530*/  F2I.FTZ.U32.TRUNC.NTZ R3, R2 ;  /* 0x0000000200037305 */ /* 0x000e22000021f000 */
[----:B------:R-:W-:Y:S02]  /*0540*/  IMAD.IADD R0, R65, 0x1, R61 ;  /* 0x0000000141007824 */ /* 0x000fe400078e023d */
[C---:B------:R-:W-:Y:S02]  /*0550*/  IMAD R51, R21.reuse, 0x8, R53 ;  /* 0x0000000815337824 */ /* 0x040fe400078e0235 */
[----:B------:R-:W-:Y:S01]  /*0560*/  IMAD R50, R21, 0x8, R52 ;  /* 0x0000000815327824 */ /* 0x000fe200078e0234 */
[----:B------:R-:W-:-:S02]  /*0570*/  ISETP.GE.AND P0, PT, R0, UR5, PT ;  /* 0x0000000500007c0c */ /* 0x000fc4000bf06270 */
[C---:B------:R-:W-:Y:S01]  /*0580*/  LEA R49, R21.reuse, R51, 0x3 ;  /* 0x0000003315317211 */ /* 0x040fe200078e18ff */
[C---:B------:R-:W-:Y:S01]  /*0590*/  IMAD R48, R21.reuse, 0x8, R50 ;  /* 0x0000000815307824 */ /* 0x040fe200078e0232 */
[----:B------:R-:W-:Y:S02]  /*05a0*/  VIMNMX R5, PT, PT, R0, UR5, !PT ;  /* 0x0000000500057c48 */ /* 0x000fe4000ffe0100 */
[C---:B------:R-:W-:Y:S01]  /*05b0*/  LEA R47, R21.reuse, R49, 0x3 ;  /* 0x00000031152f7211 */ /* 0x040fe200078e18ff */
[C---:B------:R-:W-:Y:S01]  /*05c0*/  IMAD R46, R21.reuse, 0x8, R48 ;  /* 0x00000008152e7824 */ /* 0x040fe200078e0230 */
[----:B------:R-:W-:Y:S01]  /*05d0*/  SEL R60, RZ, 0x1, P0 ;  /* 0x00000001ff3c7807 */ /* 0x000fe20000000000 */
[----:B0-----:R-:W-:Y:S02]  /*05e0*/  IMAD.MOV R2, RZ, RZ, -R3 ;  /* 0x000000ffff027224 */ /* 0x001fe400078e0a03 */
[C---:B------:R-:W-:Y:S01]  /*05f0*/  IMAD R45, R21.reuse, 0x8, R47 ;  /* 0x00000008152d7824 */ /* 0x040fe200078e022f */
[----:B------:R-:W-:-:S02]  /*0600*/  LEA R44, R21, R46, 0x3 ;  /* 0x0000002e152c7211 */ /* 0x000fc400078e18ff */
[----:B------:R-:W-:Y:S01]  /*0610*/  IADD3 R0, PT, PT, R5, -R0, -R60 ;  /* 0x8000000005007210 */ /* 0x000fe20007ffe83c */
[C---:B------:R-:W-:Y:S01]  /*0620*/  IMAD R43, R21.reuse, 0x8, R45 ;  /* 0x00000008152b7824 */ /* 0x040fe200078e022d */
[C---:B------:R-:W-:Y:S01]  /*0630*/  LEA R42, R21.reuse, R44, 0x3 ;  /* 0x0000002c152a7211 */ /* 0x040fe200078e18ff */
[----:B------:R-:W-:Y:S02]  /*0640*/  IMAD R5, R2, R61, RZ ;  /* 0x0000003d02057224 */ /* 0x000fe400078e02ff */
[C---:B------:R-:W-:Y:S02]  /*0650*/  IMAD R41, R21.reuse, 0x8, R43 ;  /* 0x0000000815297824 */ /* 0x040fe400078e022b */
[C---:B------:R-:W-:Y:S02]  /*0660*/  IMAD R40, R21.reuse, 0x8, R42 ;  /* 0x0000000815287824 */ /* 0x040fe400078e022a */
[----:B------:R-:W-:Y:S01]  /*0670*/  IMAD.MOV.U32 R2, RZ, RZ, RZ ;  /* 0x000000ffff027224 */ /* 0x000fe200078e00ff */
[C---:B------:R-:W-:Y:S01]  /*0680*/  LEA R39, R21.reuse, R41, 0x3 ;  /* 0x0000002915277211 */ /* 0x040fe200078e18ff */
[----:B------:R-:W-:-:S02]  /*0690*/  IMAD R38, R21, 0x8, R40 ;  /* 0x0000000815267824 */ /* 0x000fc400078e0228 */
[----:B------:R-:W-:Y:S01]  /*06a0*/  IMAD.HI.U32 R3, R3, R5, R2 ;  /* 0x0000000503037227 */ /* 0x000fe200078e0002 */
[----:B------:R-:W-:-:S03]  /*06b0*/  LEA R37, R21, R39, 0x3 ;  /* 0x0000002715257211 */ /* 0x000fc600078e18ff */
[C---:B------:R-:W-:Y:S02]  /*06c0*/  IMAD R36, R21.reuse, 0x8, R38 ;  /* 0x0000000815247824 */ /* 0x040fe400078e0226 */
[----:B------:R-:W-:Y:S02]  /*06d0*/  IMAD R35, R21, 0x8, R37 ;  /* 0x0000000815237824 */ /* 0x000fe400078e0225 */
[----:B------:R-:W-:Y:S01]  /*06e0*/  IMAD.HI.U32 R15, R3, R0, RZ ;  /* 0x00000000030f7227 */ /* 0x000fe200078e00ff */
[----:B------:R-:W-:-:S03]  /*06f0*/  LEA R34, R21, R36, 0x3 ;  /* 0x0000002415227211 */ /* 0x000fc600078e18ff */
[----:B------:R-:W-:Y:S01]  /*0700*/  IMAD R33, R21, 0x8, R35 ;  /* 0x0000000815217824 */ /* 0x000fe200078e0223 */
[----:B------:R-:W-:Y:S01]  /*0710*/  IADD3 R2, PT, PT, -R15, RZ, RZ ;  /* 0x000000ff0f027210 */ /* 0x000fe20007ffe1ff */
[C---:B------:R-:W-:Y:S02]  /*0720*/  IMAD R32, R21.reuse, 0x8, R34 ;  /* 0x0000000815207824 */ /* 0x040fe400078e0222 */
[C---:B------:R-:W-:Y:S02]  /*0730*/  IMAD R31, R21.reuse, 0x8, R33 ;  /* 0x00000008151f7824 */ /* 0x040fe400078e0221 */
[----:B------:R-:W-:Y:S02]  /*0740*/  IMAD R30, R21, 0x8, R32 ;  /* 0x00000008151e7824 */ /* 0x000fe400078e0220 */
[----:B------:R-:W-:Y:S01]  /*0750*/  IMAD R0, R61, R2, R0 ;  /* 0x000000023d007224 */ /* 0x000fe200078e0200 */
[C---:B------:R-:W-:Y:S01]  /*0760*/  LEA R29, R21.reuse, R31, 0x3 ;  /* 0x0000001f151d7211 */ /* 0x040fe200078e18ff */
[----:B------:R-:W-:-:S03]  /*0770*/  IMAD R28, R21, 0x8, R30 ;  /* 0x00000008151c7824 */ /* 0x000fc600078e021e */
[----:B------:R-:W-:Y:S01]  /*0780*/  ISETP.GE.U32.AND P0, PT, R0, R61, PT ;  /* 0x0000003d0000720c */ /* 0x000fe20003f06070 */
[C---:B------:R-:W-:Y:S01]  /*0790*/  IMAD R2, R21.reuse, 0x8, R29 ;  /* 0x0000000815027824 */ /* 0x040fe200078e021d */
[----:B------:R-:W-:-:S03]  /*07a0*/  LEA R19, R21, R28, 0x3 ;  /* 0x0000001c15137211 */ /* 0x000fc600078e18ff */
[C---:B------:R-:W-:Y:S02]  /*07b0*/  IMAD R2, R21.reuse, 0x8, R2 ;  /* 0x0000000815027824 */ /* 0x040fe400078e0202 */
[----:B------:R-:W-:-:S03]  /*07c0*/  IMAD R4, R21, 0x8, R19 ;  /* 0x0000000815047824 */ /* 0x000fc600078e0213 */
[C---:B------:R-:W-:Y:S01]  /*07d0*/  LEA R18, R21.reuse, R2, 0x3 ;  /* 0x0000000215127211 */ /* 0x040fe200078e18ff */
[----:B------:R-:W-:Y:S02]  /*07e0*/  IMAD R2, R21, 0x8, R4 ;  /* 0x0000000815027824 */ /* 0x000fe400078e0204 */
[-C--:B------:R-:W-:Y:S01]  /*07f0*/  @P0 IADD3 R0, PT, PT, R0, -R61.reuse, RZ ;  /* 0x8000003d00000210 */ /* 0x080fe20007ffe0ff */
[----:B------:R-:W-:Y:S02]  /*0800*/  @P0 VIADD R15, R15, 0x1 ;  /* 0x000000010f0f0836 */ /* 0x000fe40000000000 */
[C---:B------:R-:W-:Y:S01]  /*0810*/  LEA R2, R21.reuse, R2, 0x3 ;  /* 0x0000000215027211 */ /* 0x040fe200078e18ff */
[----:B------:R-:W-:Y:S01]  /*0820*/  IMAD R4, R21, 0x8, R18 ;  /* 0x0000000815047824 */ /* 0x000fe200078e0212 */
[----:B------:R-:W-:-:S03]  /*0830*/  ISETP.GE.U32.AND P1, PT, R0, R61, PT ;  /* 0x0000003d0000720c */ /* 0x000fc60003f26070 */
[C---:B------:R-:W-:Y:S02]  /*0840*/  IMAD R3, R21.reuse, 0x8, R4 ;  /* 0x0000000815037824 */ /* 0x040fe400078e0204 */
[C---:B------:R-:W-:Y:S02]  /*0850*/  IMAD R6, R21.reuse, 0x8, R2 ;  /* 0x0000000815067824 */ /* 0x040fe400078e0202 */
[C---:B------:R-:W-:Y:S02]  /*0860*/  IMAD R4, R21.reuse, 0x8, R3 ;  /* 0x0000000815047824 */ /* 0x040fe400078e0203 */
[----:B------:R-:W-:-:S03]  /*0870*/  IMAD R5, R21, 0x8, R6 ;  /* 0x0000000815057824 */ /* 0x000fc600078e0206 */
[C---:B------:R-:W-:Y:S01]  /*0880*/  LEA R6, R21.reuse, R4, 0x3 ;  /* 0x0000000415067211 */ /* 0x040fe200078e18ff */
[----:B------:R-:W-:Y:S02]  /*0890*/  IMAD R7, R21, 0x8, R5 ;  /* 0x0000000815077824 */ /* 0x000fe400078e0205 */
[----:B------:R-:W-:Y:S01]  /*08a0*/  @P1 VIADD R15, R15, 0x1 ;  /* 0x000000010f0f1836 */ /* 0x000fe20000000000 */
[----:B------:R-:W-:Y:S01]  /*08b0*/  @!P2 LOP3.LUT R15, RZ, R61, RZ, 0x33, !PT ;  /* 0x0000003dff0fa212 */ /* 0x000fe200078e33ff */
[C---:B------:R-:W-:Y:S01]  /*08c0*/  IMAD R8, R21.reuse, 0x8, R6 ;  /* 0x0000000815087824 */ /* 0x040fe200078e0206 */
[C---:B------:R-:W-:Y:S02]  /*08d0*/  LEA R9, R21.reuse, R7, 0x3 ;  /* 0x0000000715097211 */ /* 0x040fe400078e18ff */
[----:B------:R-:W-:Y:S01]  /*08e0*/  IADD3 R60, PT, PT, R60, R15, RZ ;  /* 0x0000000f3c3c7210 */ /* 0x000fe20007ffe0ff */
[C---:B------:R-:W-:Y:S01]  /*08f0*/  IMAD R10, R21.reuse, 0x8, R8 ;  /* 0x00000008150a7824 */ /* 0x040fe200078e0208 */
[----:B------:R-:W-:-:S03]  /*0900*/  LEA R11, R21, R9, 0x3 ;  /* 0x00000009150b7211 */ /* 0x000fc600078e18ff */
[C---:B------:R-:W-:Y:S01]  /*0910*/  IMAD R12, R21.reuse, 0x8, R10 ;  /* 0x00000008150c7824 */ /* 0x040fe200078e020a */
[----:B------:R-:W-:-:S03]  /*0920*/  LEA R13, R21, R11, 0x3 ;  /* 0x0000000b150d7211 */ /* 0x000fc600078e18ff */
[C---:B------:R-:W-:Y:S02]  /*0930*/  IMAD R14, R21.reuse, 0x8, R12 ;  /* 0x00000008150e7824 */ /* 0x040fe400078e020c */
[C---:B------:R-:W-:Y:S02]  /*0940*/  IMAD R16, R21.reuse, 0x8, R13 ;  /* 0x0000000815107824 */ /* 0x040fe400078e020d */
[C---:B------:R-:W-:Y:S02]  /*0950*/  IMAD R15, R21.reuse, 0x8, R14 ;  /* 0x00000008150f7824 */ /* 0x040fe400078e020e */
[C---:B------:R-:W-:Y:S02]  /*0960*/  IMAD R16, R21.reuse, 0x8, R16 ;  /* 0x0000000815107824 */ /* 0x040fe400078e0210 */
[C---:B------:R-:W-:Y:S02]  /*0970*/  IMAD R17, R21.reuse, 0x8, R15 ;  /* 0x0000000815117824 */ /* 0x040fe400078e020f */
[----:B------:R-:W-:-:S07]  /*0980*/  IMAD R0, R21, 0x8, R16 ;  /* 0x0000000815007824 */ /* 0x000fce00078e0210 */
.L_x_56:
[----:B------:R-:W0:Y:S01]  /*0990*/  S2R R25, SR_TID.X ;  /* 0x0000000000197919 */ /* 0x000e220000002100 */
[----:B------:R-:W1:Y:S01]  /*09a0*/  LDCU UR7, c[0x0][0x380] ;  /* 0x00007000ff0777ac */ /* 0x000e620008000800 */
[----:B------:R-:W-:Y:S01]  /*09b0*/  BSSY.RECONVERGENT B0, `(.L_x_47) ;  /* 0x000000e000007945 */ /* 0x000fe20003800200 */
[----:B-1----:R-:W-:-:S06]  /*09c0*/  USHF.L.U32 UR6, UR7, 0x4, URZ ;  /* 0x0000000407067899 */ /* 0x002fcc00080006ff */
[----:B------:R-:W-:Y:S02]  /*09d0*/  ISETP.LT.AND P1, PT, R65, UR6, PT ;  /* 0x0000000641007c0c */ /* 0x000fe4000bf21270 */
[----:B0-----:R-:W-:-:S13]  /*09e0*/  ISETP.GT.U32.AND P0, PT, R25, 0x1f, PT ;  /* 0x0000001f1900780c */ /* 0x001fda0003f04070 */
[----:B------:R-:W-:Y:S05]  /*09f0*/  @P0 BRA `(.L_x_48) ;  /* 0x0000000000240947 */ /* 0x000fea0003800000 */
[----:B------:R-:W0:Y:S01]  /*0a00*/  LDC.64 R20, c[0x0][0x390] ;  /* 0x0000e400ff147b82 */ /* 0x000e220000000a00 */
[----:B------:R-:W-:-:S05]  /*0a10*/  IADD3 R23, PT, PT, R25, R62, RZ ;  /* 0x0000003e19177210 */ /* 0x000fca0007ffe0ff */
[----:B0-----:R-:W-:-:S06]  /*0a20*/  IMAD.WIDE R20, R23, 0x8, R20 ;  /* 0x0000000817147825 */ /* 0x001fcc00078e0214 */
[----:B------:R-:W2:Y:S01]  /*0a30*/  LDG.E.64 R20, desc[UR8][R20.64] ;  /* 0x0000000814147981 */ /* 0x000ea2000c1e1b00 */
[----:B------:R-:W0:Y:S01]  /*0a40*/  S2UR UR5, SR_CgaCtaId ;  /* 0x00000000000579c3 */ /* 0x000e220000008800 */
[----:B------:R-:W-:Y:S02]  /*0a50*/  UMOV UR4, 0x400 ;  /* 0x0000040000047882 */ /* 0x000fe40000000000 */
[----:B0-----:R-:W-:-:S06]  /*0a60*/  ULEA UR4, UR5, UR4, 0x18 ;  /* 0x0000000405047291 */ /* 0x001fcc000f8ec0ff */
[----:B------:R-:W-:-:S05]  /*0a70*/  LEA R23, R25, UR4, 0x3 ;  /* 0x0000000419177c11 */ /* 0x000fca000f8e18ff */
[----:B--2---:R0:W-:Y:S02]  /*0a80*/  STS.64 [R23], R20 ;  /* 0x0000001417007388 */ /* 0x0041e40000000a00 */
.L_x_48:
[----:B------:R-:W-:Y:S05]  /*0a90*/  BSYNC.RECONVERGENT B0 ;  /* 0x0000000000007941 */ /* 0x000fea0003800200 */
.L_x_47:
[----:B------:R-:W-:Y:S04]  /*0aa0*/  BSSY.RECONVERGENT B0, `(.L_x_49) ;  /* 0x0000041000007945 */ /* 0x000fe80003800200 */
[----:B------:R-:W-:Y:S05]  /*0ab0*/  @!P1 BRA `(.L_x_50) ;  /* 0x0000000000fc9947 */ /* 0x000fea0003800000 */
[C---:B------:R-:W-:Y:S01]  /*0ac0*/  LOP3.LUT R26, R60.reuse, 0x3, RZ, 0xc0, !PT ;  /* 0x000000033c1a7812 */ /* 0x040fe200078ec0ff */
[----:B------:R-:W-:Y:S01]  /*0ad0*/  BSSY.RECONVERGENT B1, `(.L_x_51) ;  /* 0x000001f000017945 */ /* 0x000fe20003800200 */
[----:B------:R-:W-:Y:S01]  /*0ae0*/  ISETP.GE.U32.AND P0, PT, R60, 0x3, PT ;  /* 0x000000033c00780c */ /* 0x000fe20003f06070 */
[----:B------:R-:W-:Y:S01]  /*0af0*/  IMAD.MOV.U32 R70, RZ, RZ, R65 ;  /* 0x000000ffff467224 */ /* 0x000fe200078e0041 */
[----:B------:R-:W-:-:S13]  /*0b00*/  ISETP.NE.AND P1, PT, R26, 0x3, PT ;  /* 0x000000031a00780c */ /* 0x000fda0003f25270 */
[----:B------:R-:W-:Y:S05]  /*0b10*/  @!P1 BRA `(.L_x_52) ;  /* 0x0000000000689947 */ /* 0x000fea0003800000 */
[----:B0-----:R-:W0:Y:S01]  /*0b20*/  LDC.64 R20, c[0x0][0x388] ;  /* 0x0000e200ff147b82 */ /* 0x001e220000000a00 */
[----:B------:R-:W-:-:S04]  /*0b30*/  IMAD R23, R62, UR7, RZ ;  /* 0x000000073e177c24 */ /* 0x000fc8000f8e02ff */
[----:B0-----:R-:W-:-:S04]  /*0b40*/  IMAD.WIDE R20, R23, 0x8, R20 ;  /* 0x0000000817147825 */ /* 0x001fc800078e0214 */
[----:B------:R-:W-:-:S05]  /*0b50*/  IMAD.WIDE R24, R65, 0x10, R20 ;  /* 0x0000001041187825 */ /* 0x000fca00078e0214 */
[----:B------:R-:W2:Y:S01]  /*0b60*/  LDG.E.128 R20, desc[UR8][R24.64] ;  /* 0x0000000818147981 */ /* 0x000ea2000c1e1d00 */
[----:B------:R-:W0:Y:S01]  /*0b70*/  S2UR UR5, SR_CgaCtaId ;  /* 0x00000000000579c3 */ /* 0x000e220000008800 */
[----:B------:R-:W-:Y:S01]  /*0b80*/  UMOV UR4, 0x400 ;  /* 0x0000040000047882 */ /* 0x000fe20000000000 */
[----:B------:R-:W-:Y:S01]  /*0b90*/  LOP3.LUT P1, RZ, R60, 0x3, RZ, 0xc0, !PT ;  /* 0x000000033cff7812 */ /* 0x000fe2000782c0ff */
[----:B------:R-:W-:Y:S01]  /*0ba0*/  IMAD.IADD R70, R65, 0x1, R61 ;  /* 0x0000000141467824 */ /* 0x000fe200078e023d */
[----:B0-----:R-:W-:-:S06]  /*0bb0*/  ULEA UR4, UR5, UR4, 0x18 ;  /* 0x0000000405047291 */ /* 0x001fcc000f8ec0ff */
[----:B------:R-:W-:-:S05]  /*0bc0*/  LEA R66, R65, UR4, 0x4 ;  /* 0x0000000441427c11 */ /* 0x000fca000f8e20ff */
[----:B--2---:R1:W-:Y:S01]  /*0bd0*/  STS.128 [R66+0x100], R20 ;  /* 0x0001001442007388 */ /* 0x0043e20000000c00 */
[----:B------:R-:W-:Y:S05]  /*0be0*/  @!P1 BRA `(.L_x_52) ;  /* 0x0000000000349947 */ /* 0x000fea0003800000 */
[----:B------:R-:W-:Y:S01]  /*0bf0*/  ISETP.NE.AND P1, PT, R26, 0x1, PT ;  /* 0x000000011a00780c */ /* 0x000fe20003f25270 */
[----:B-1----:R-:W-:-:S12]  /*0c00*/  IMAD.WIDE R20, R61, 0x10, R24 ;  /* 0x000000103d147825 */ /* 0x002fd800078e0218 */
[----:B------:R-:W-:-:S04]  /*0c10*/  @P1 SHF.L.U32 R67, R61, 0x4, RZ ;  /* 0x000000043d431819 */ /* 0x000fc800000006ff */
[----:B------:R-:W-:-:S05]  /*0c20*/  @P1 IADD3 R24, P2, PT, R20, R67, RZ ;  /* 0x0000004314181210 */ /* 0x000fca0007f5e0ff */
[----:B------:R-:W-:Y:S02]  /*0c30*/  @P1 IMAD.X R25, RZ, RZ, R21, P2 ;  /* 0x000000ffff191224 */ /* 0x000fe400010e0615 */
[----:B------:R-:W2:Y:S04]  /*0c40*/  LDG.E.128 R20, desc[UR8][R20.64] ;  /* 0x0000000814147981 */ /* 0x000ea8000c1e1d00 */
[----:B------:R-:W3:Y:S01]  /*0c50*/  @P1 LDG.E.128 R24, desc[UR8][R24.64] ;  /* 0x0000000818181981 */ /* 0x000ee2000c1e1d00 */
[----:B------:R-:W-:Y:S01]  /*0c60*/  @P1 IADD3 R71, PT, PT, R67, R66, R67 ;  /* 0x0000004243471210 */ /* 0x000fe20007ffe043 */
[C---:B------:R-:W-:Y:S01]  /*0c70*/  IMAD R67, R61.reuse, 0x10, R66 ;  /* 0x000000103d437824 */ /* 0x040fe200078e0242 */
[----:B------:R-:W-:-:S04]  /*0c80*/  IADD3 R70, PT, PT, R61, R61, R65 ;  /* 0x0000003d3d467210 */ /* 0x000fc80007ffe041 */
[----:B------:R-:W-:Y:S01]  /*0c90*/  @P1 IADD3 R70, PT, PT, R70, R61, RZ ;  /* 0x0000003d46461210 */ /* 0x000fe20007ffe0ff */
[----:B--2---:R2:W-:Y:S04]  /*0ca0*/  STS.128 [R67+0x100], R20 ;  /* 0x0001001443007388 */ /* 0x0045e80000000c00 */
[----:B---3--:R2:W-:Y:S02]  /*0cb0*/  @P1 STS.128 [R71+0x100], R24 ;  /* 0x0001001847001388 */ /* 0x0085e40000000c00 */
.L_x_52:
[----:B------:R-:W-:Y:S05]  /*0cc0*/  BSYNC.RECONVERGENT B1 ;  /* 0x0000000000017941 */ /* 0x000fea0003800200 */
.L_x_51:
[----:B------:R-:W-:Y:S05]  /*0cd0*/  @!P0 BRA `(.L_x_50) ;  /* 0x0000000000748947 */ /* 0x000fea0003800000 */
[----:B012---:R-:W0:Y:S01]  /*0ce0*/  S2R R21, SR_CgaCtaId ;  /* 0x0000000000157919 */ /* 0x007e220000008800 */
[----:B------:R-:W1:Y:S01]  /*0cf0*/  LDC.64 R72, c[0x0][0x388] ;  /* 0x0000e200ff487b82 */ /* 0x000e620000000a00 */
[----:B------:R-:W-:Y:S01]  /*0d00*/  MOV R66, 0x400 ;  /* 0x0000040000427802 */ /* 0x000fe20000000f00 */
[----:B------:R-:W-:Y:S02]  /*0d10*/  IMAD R23, R62, UR7, RZ ;  /* 0x000000073e177c24 */ /* 0x000fe4000f8e02ff */
[----:B------:R-:W-:Y:S02]  /*0d20*/  IMAD.SHL.U32 R67, R61, 0x10, RZ ;  /* 0x000000103d437824 */ /* 0x000fe400078e00ff */
[----:B-1----:R-:W-:Y:S01]  /*0d30*/  IMAD.WIDE R72, R23, 0x8, R72 ;  /* 0x0000000817487825 */ /* 0x002fe200078e0248 */
[----:B0-----:R-:W-:-:S07]  /*0d40*/  LEA R66, R21, R66, 0x18 ;  /* 0x0000004215427211 */ /* 0x001fce00078ec0ff */
.L_x_53:
[----:B----4-:R-:W-:-:S03]  /*0d50*/  IMAD.WIDE R20, R70, 0x10, R72 ;  /* 0x0000001046147825 */ /* 0x010fc600078e0248 */
[----:B------:R-:W-:-:S05]  /*0d60*/  IADD3 R74, P0, PT, R67, R20, RZ ;  /* 0x00000014434a7210 */ /* 0x000fca0007f1e0ff */
[----:B------:R-:W-:Y:S02]  /*0d70*/  IMAD.X R75, RZ, RZ, R21, P0 ;  /* 0x000000ffff4b7224 */ /* 0x000fe400000e0615 */
[----:B------:R-:W2:Y:S04]  /*0d80*/  LDG.E.128 R20, desc[UR8][R20.64] ;  /* 0x0000000814147981 */ /* 0x000ea8000c1e1d00 */
[----:B------:R-:W3:Y:S01]  /*0d90*/  LDG.E.128 R24, desc[UR8][R74.64] ;  /* 0x000000084a187981 */ /* 0x000ee2000c1e1d00 */
[----:B------:R-:W-:-:S05]  /*0da0*/  LEA R77, R70, R66, 0x4 ;  /* 0x00000042464d7211 */ /* 0x000fca00078e20ff */
[C---:B------:R-:W-:Y:S01]  /*0db0*/  IMAD.IADD R71, R67.reuse, 0x1, R77 ;  /* 0x0000000143477824 */ /* 0x040fe200078e024d */
[----:B--2---:R0:W-:Y:S04]  /*0dc0*/  STS.128 [R77+0x100], R20 ;  /* 0x000100144d007388 */ /* 0x0041e80000000c00 */
[----:B---3--:R1:W-:Y:S01]  /*0dd0*/  STS.128 [R71+0x100], R24 ;  /* 0x0001001847007388 */ /* 0x0083e20000000c00 */
[----:B0-----:R-:W-:-:S05]  /*0de0*/  IADD3 R20, P0, PT, R67, R74, RZ ;  /* 0x0000004a43147210 */ /* 0x001fca0007f1e0ff */
[----:B------:R-:W-:Y:S01]  /*0df0*/  IMAD.X R21, RZ, RZ, R75, P0 ;  /* 0x000000ffff157224 */ /* 0x000fe200000e064b */
[----:B-1----:R-:W-:-:S04]  /*0e00*/  IADD3 R24, P0, PT, R67, R20, RZ ;  /* 0x0000001443187210 */ /* 0x002fc80007f1e0ff */
[----:B------:R-:W-:Y:S02]  /*0e10*/  IADD3.X R25, PT, PT, RZ, R21, RZ, P0, !PT ;  /* 0x00000015ff197210 */ /* 0x000fe400007fe4ff */
[----:B------:R-:W2:Y:S04]  /*0e20*/  LDG.E.128 R20, desc[UR8][R20.64] ;  /* 0x0000000814147981 */ /* 0x000ea8000c1e1d00 */
[----:B------:R-:W3:Y:S01]  /*0e30*/  LDG.E.128 R24, desc[UR8][R24.64] ;  /* 0x0000000818187981 */ /* 0x000ee2000c1e1d00 */
[----:B------:R-:W-:Y:S01]  /*0e40*/  IMAD.IADD R75, R67, 0x1, R71 ;  /* 0x00000001434b7824 */ /* 0x000fe200078e0247 */
[----:B------:R-:W-:-:S03]  /*0e50*/  LEA R70, R61, R70, 0x2 ;  /* 0x000000463d467211 */ /* 0x000fc600078e10ff */
[----:B------:R-:W-:Y:S01]  /*0e60*/  IMAD.IADD R77, R67, 0x1, R75 ;  /* 0x00000001434d7824 */ /* 0x000fe200078e024b */
[----:B------:R-:W-:Y:S01]  /*0e70*/  ISETP.GE.AND P0, PT, R70, UR6, PT ;  /* 0x0000000646007c0c */ /* 0x000fe2000bf06270 */
[----:B--2---:R4:W-:Y:S04]  /*0e80*/  STS.128 [R75+0x100], R20 ;  /* 0x000100144b007388 */ /* 0x0049e80000000c00 */
[----:B---3--:R4:W-:Y:S08]  /*0e90*/  STS.128 [R77+0x100], R24 ;  /* 0x000100184d007388 */ /* 0x0089f00000000c00 */
[----:B------:R-:W-:Y:S05]  /*0ea0*/  @!P0 BRA `(.L_x_53) ;  /* 0xfffffffc00a88947 */ /* 0x000fea000383ffff */
.L_x_50:
[----:B------:R-:W-:Y:S05]  /*0eb0*/  BSYNC.RECONVERGENT B0 ;  /* 0x0000000000007941 */ /* 0x000fea0003800200 */
.L_x_49:
[----:B------:R-:W-:Y:S01]  /*0ec0*/  BAR.SYNC.DEFER_BLOCKING 0x0 ;  /* 0x0000000000007b1d */ /* 0x000fe20000010000 */
[----:B------:R-:W-:-:S05]  /*0ed0*/  ISETP.GE.AND P0, PT, R64, RZ, PT ;  /* 0x000000ff4000720c */ /* 0x000fca0003f06270 */
[----:B------:R-:W-:Y:S08]  /*0ee0*/  BSSY.RECONVERGENT B0, `(.L_x_54) ;  /* 0x00000a4000007945 */ /* 0x000ff00003800200 */
[----:B------:R-:W-:Y:S05]  /*0ef0*/  @!P0 BRA `(.L_x_55) ;  /* 0x0000000800888947 */ /* 0x000fea0003800000 */
[----:B------:R-:W3:Y:S01]  /*0f00*/  S2UR UR5, SR_CgaCtaId ;  /* 0x00000000000579c3 */ /* 0x000ee20000008800 */
[----:B------:R-:W-:Y:S01]  /*0f10*/  UMOV UR4, 0x400 ;  /* 0x0000040000047882 */ /* 0x000fe20000000000 */
[----:B--2-4-:R-:W-:Y:S04]  /*0f20*/  LDS.64 R26, [R59] ;  /* 0x000000003b1a7984 */ /* 0x014fe80000000a00 */
[----:B------:R-:W-:Y:S04]  /*0f30*/  LDS.64 R24, [R58] ;  /* 0x000000003a187984 */ /* 0x000fe80000000a00 */
[----:B------:R-:W-:Y:S01]  /*0f40*/  LDS.64 R72, [R57] ;  /* 0x0000000039487984 */ /* 0x000fe20000000a00 */
[----:B---3--:R-:W-:-:S06]  /*0f50*/  ULEA UR4, UR5, UR4, 0x18 ;  /* 0x0000000405047291 */ /* 0x008fcc000f8ec0ff */
[----:B------:R-:W-:Y:S02]  /*0f60*/  LEA R74, R64, UR4, 0x3 ;  /* 0x00000004404a7c11 */ /* 0x000fe4000f8e18ff */
[----:B------:R-:W-:Y:S01]  /*0f70*/  LEA R75, R63, UR4, 0x3 ;  /* 0x000000043f4b7c11 */ /* 0x000fe2000f8e18ff */
[----:B01----:R-:W-:Y:S04]  /*0f80*/  LDS.128 R20, [UR4] ;  /* 0x00000004ff147984 */ /* 0x003fe80008000c00 */
[----:B------:R-:W-:Y:S04]  /*0f90*/  LDS.64 R70, [R74+0x100] ;  /* 0x000100004a467984 */ /* 0x000fe80000000a00 */
[----:B------:R-:W0:Y:S02]  /*0fa0*/  LDS.64 R66, [R75+0x100] ;  /* 0x000100004b427984 */ /* 0x000e240000000a00 */
[----:B0-----:R-:W-:-:S02]  /*0fb0*/  DMUL R66, R70, R66 ;  /* 0x0000004246427228 */ /* 0x001fc40000000000 */
[----:B------:R-:W0:Y:S06]  /*0fc0*/  LDS.64 R70, [R56] ;  /* 0x0000000038467984 */ /* 0x000e2c0000000a00 */
[----:B------:R-:W-:Y:S02]  /*0fd0*/  DFMA R66, R66, R20, RZ ;  /* 0x000000144242722b */ /* 0x000fe400000000ff */
[----:B------:R-:W-:Y:S01]  /*0fe0*/  DMUL R20, R26, R24 ;  /* 0x000000181a147228 */ /* 0x000fe20000000000 */
[----:B------:R-:W1:Y:S07]  /*0ff0*/  LDS.128 R24, [UR4+0x10] ;  /* 0x00001004ff187984 */ /* 0x000e6e0008000c00 */
[----:B------:R-:W-:Y:S01]  /*1000*/  DFMA R22, R22, R20, R66 ;  /* 0x000000141616722b */ /* 0x000fe20000000042 */
[----:B------:R-:W-:-:S04]  /*1010*/  IMAD.U32 R66, RZ, RZ, UR7 ;  /* 0x00000007ff427e24 */ /* 0x000fc8000f8e00ff */
[C---:B------:R-:W-:Y:S01]  /*1020*/  IMAD R67, R66.reuse, 0x8, R57 ;  /* 0x0000000842437824 */ /* 0x040fe200078e0239 */
[C---:B------:R-:W-:Y:S02]  /*1030*/  LEA R74, R66.reuse, R56, 0x3 ;  /* 0x00000038424a7211 */ /* 0x040fe400078e18ff */
[----:B------:R-:W-:-:S03]  /*1040*/  LEA R75, R66, R19, 0x3 ;  /* 0x00000013424b7211 */ /* 0x000fc600078e18ff */
[----:B------:R-:W-:Y:S02]  /*1050*/  LDS.64 R20, [R74] ;  /* 0x000000004a147984 */ /* 0x000fe40000000a00 */
[C---:B------:R-:W-:Y:S01]  /*1060*/  IMAD R76, R66.reuse, 0x8, R75 ;  /* 0x00000008424c7824 */ /* 0x040fe200078e024b */
[----:B0-----:R-:W-:Y:S01]  /*1070*/  DMUL R72, R72, R70 ;  /* 0x0000004648487228 */ /* 0x001fe20000000000 */
[----:B------:R0:W2:Y:S07]  /*1080*/  LDS.64 R70, [R67] ;  /* 0x0000000043467984 */ /* 0x0000ae0000000a00 */
[----:B-1----:R-:W-:Y:S01]  /*1090*/  DFMA R72, R72, R24, R22 ;  /* 0x000000184848722b */ /* 0x002fe20000000016 */
[C---:B0-----:R-:W-:Y:S01]  /*10a0*/  IMAD R67, R66.reuse, 0x8, R29 ;  /* 0x0000000842437824 */ /* 0x041fe200078e021d */
[----:B------:R-:W-:Y:S03]  /*10b0*/  LDS.64 R24, [R55] ;  /* 0x0000000037187984 */ /* 0x000fe60000000a00 */
[----:B------:R-:W-:Y:S01]  /*10c0*/  IMAD R74, R66, 0x8, R67 ;  /* 0x00000008424a7824 */ /* 0x000fe200078e0243 */
[----:B------:R-:W0:Y:S01]  /*10d0*/  LDS.64 R22, [R54] ;  /* 0x0000000036167984 */ /* 0x000e220000000a00 */
[----:B--2---:R-:W-:-:S08]  /*10e0*/  DMUL R70, R70, R20 ;  /* 0x0000001446467228 */ /* 0x004fd00000000000 */
[----:B------:R-:W-:Y:S01]  /*10f0*/  DFMA R70, R26, R70, R72 ;  /* 0x000000461a46722b */ /* 0x000fe20000000048 */
[----:B------:R-:W-:Y:S01]  /*1100*/  LDS.64 R26, [R53] ;  /* 0x00000000351a7984 */ /* 0x000fe20000000a00 */
[----:B0-----:R-:W-:-:S03]  /*1110*/  DMUL R72, R24, R22 ;  /* 0x0000001618487228 */ /* 0x001fc60000000000 */
[----:B------:R-:W0:Y:S04]  /*1120*/  LDS.64 R24, [R52] ;  /* 0x0000000034187984 */ /* 0x000e280000000a00 */
[----:B------:R-:W1:Y:S01]  /*1130*/  LDS.128 R20, [UR4+0x20] ;  /* 0x00002004ff147984 */ /* 0x000e620008000c00 */
[----:B0-----:R-:W-:-:S03]  /*1140*/  DMUL R26, R26, R24 ;  /* 0x000000181a1a7228 */ /* 0x001fc60000000000 */
[----:B------:R-:W-:Y:S01]  /*1150*/  LDS.64 R24, [R51] ;  /* 0x0000000033187984 */ /* 0x000fe20000000a00 */
[----:B-1----:R-:W-:-:S03]  /*1160*/  DFMA R70, R72, R20, R70 ;  /* 0x000000144846722b */ /* 0x002fc60000000046 */
[----:B------:R-:W0:Y:S05]  /*1170*/  LDS.64 R72, [R50] ;  /* 0x0000000032487984 */ /* 0x000e2a0000000a00 */
[----:B------:R-:W-:Y:S01]  /*1180*/  DFMA R70, R22, R26, R70 ;  /* 0x0000001a1646722b */ /* 0x000fe20000000046 */
[----:B------:R-:W1:Y:S04]  /*1190*/  LDS.128 R20, [UR4+0x30] ;  /* 0x00003004ff147984 */ /* 0x000e680008000c00 */
[----:B------:R-:W-:Y:S01]  /*11a0*/  LDS.64 R26, [R49] ;  /* 0x00000000311a7984 */ /* 0x000fe20000000a00 */
[----:B0-----:R-:W-:-:S03]  /*11b0*/  DMUL R72, R24, R72 ;  /* 0x0000004818487228 */ /* 0x001fc60000000000 */
[----:B------:R-:W0:Y:S05]  /*11c0*/  LDS.64 R24, [R48] ;  /* 0x0000000030187984 */ /* 0x000e2a0000000a00 */
[----:B-1----:R-:W-:Y:S01]  /*11d0*/  DFMA R72, R72, R20, R70 ;  /* 0x000000144848722b */ /* 0x002fe20000000046 */
[----:B------:R-:W-:Y:S04]  /*11e0*/  LDS.64 R20, [R47] ;  /* 0x000000002f147984 */ /* 0x000fe80000000a00 */
[----:B------:R-:W1:Y:S01]  /*11f0*/  LDS.64 R70, [R46] ;  /* 0x000000002e467984 */ /* 0x000e620000000a00 */
[----:B0-----:R-:W-:-:S03]  /*1200*/  DMUL R24, R26, R24 ;  /* 0x000000181a187228 */ /* 0x001fc60000000000 */
[----:B------:R-:W-:Y:S05]  /*1210*/  LDS.64 R26, [R45] ;  /* 0x000000002d1a7984 */ /* 0x000fea0000000a00 */
[----:B------:R-:W-:Y:S02]  /*1220*/  DFMA R72, R22, R24, R72 ;  /* 0x000000181648722b */ /* 0x000fe40000000048 */
[----:B------:R-:W0:Y:S01]  /*1230*/  LDS.64 R24, [R44] ;  /* 0x000000002c187984 */ /* 0x000e220000000a00 */
[----:B-1----:R-:W-:-:S03]  /*1240*/  DMUL R70, R20, R70 ;  /* 0x0000004614467228 */ /* 0x002fc60000000000 */
[----:B------:R-:W1:Y:S01]  /*1250*/  LDS.128 R20, [UR4+0x40] ;  /* 0x00004004ff147984 */ /* 0x000e620008000c00 */
[----:B0-----:R-:W-:-:S03]  /*1260*/  DMUL R26, R26, R24 ;  /* 0x000000181a1a7228 */ /* 0x001fc60000000000 */
[----:B------:R-:W-:Y:S01]  /*1270*/  LDS.64 R24, [R43] ;  /* 0x000000002b187984 */ /* 0x000fe20000000a00 */
[----:B-1----:R-:W-:-:S03]  /*1280*/  DFMA R20, R70, R20, R72 ;  /* 0x000000144614722b */ /* 0x002fc60000000048 */
[----:B------:R-:W0:Y:S05]  /*1290*/  LDS.64 R72, [R42] ;  /* 0x000000002a487984 */ /* 0x000e2a0000000a00 */
[----:B------:R-:W-:Y:S02]  /*12a0*/  DFMA R70, R22, R26, R20 ;  /* 0x0000001a1646722b */ /* 0x000fe40000000014 */
        /* <DEDUP_REMOVED lines=10> */
[----:B------:R-:W-:Y:S01]  /*1350*/  LDS.64 R24, [R36] ;  /* 0x0000000024187984 */ /* 0x000fe20000000a00 */
[----:B-1----:R-:W-:-:S03]  /*1360*/  DMUL R70, R20, R70 ;  /* 0x0000004614467228 */ /* 0x002fc60000000000 */
[----:B------:R-:W0:Y:S05]  /*1370*/  LDS.128 R20, [UR4+0x60] ;  /* 0x00006004ff147984 */ /* 0x000e2a0008000c00 */
[----:B0-----:R-:W-:Y:S02]  /*1380*/  DFMA R20, R70, R20, R72 ;  /* 0x000000144614722b */ /* 0x001fe40000000048 */
[----:B------:R-:W-:Y:S01]  /*1390*/  DMUL R70, R26, R24 ;  /* 0x000000181a467228 */ /* 0x000fe20000000000 */
[----:B------:R-:W-:Y:S04]  /*13a0*/  LDS.64 R72, [R33] ;  /* 0x0000000021487984 */ /* 0x000fe80000000a00 */
[----:B------:R-:W-:Y:S03]  /*13b0*/  LDS.64 R26, [R35] ;  /* 0x00000000231a7984 */ /* 0x000fe60000000a00 */
[----:B------:R-:W-:Y:S01]  /*13c0*/  DFMA R70, R22, R70, R20 ;  /* 0x000000461646722b */ /* 0x000fe20000000014 */
[----:B------:R-:W0:Y:S04]  /*13d0*/  LDS.64 R24, [R34] ;  /* 0x0000000022187984 */ /* 0x000e280000000a00 */
[----:B------:R-:W1:Y:S01]  /*13e0*/  LDS.128 R20, [UR4+0x70] ;  /* 0x00007004ff147984 */ /* 0x000e620008000c00 */
[----:B0-----:R-:W-:-:S03]  /*13f0*/  DMUL R24, R26, R24 ;  /* 0x000000181a187228 */ /* 0x001fc60000000000 */
[----:B------:R-:W-:Y:S05]  /*1400*/  LDS.64 R26, [R30] ;  /* 0x000000001e1a7984 */ /* 0x000fea0000000a00 */
[----:B-1----:R-:W-:Y:S01]  /*1410*/  DFMA R20, R24, R20, R70 ;  /* 0x000000141814722b */ /* 0x002fe20000000046 */
[----:B------:R-:W0:Y:S04]  /*1420*/  LDS.64 R70, [R32] ;  /* 0x0000000020467984 */ /* 0x000e280000000a00 */
[----:B------:R-:W1:Y:S01]  /*1430*/  LDS.64 R24, [R31] ;  /* 0x000000001f187984 */ /* 0x000e620000000a00 */
[----:B0-----:R-:W-:-:S03]  /*1440*/  DMUL R70, R72, R70 ;  /* 0x0000004648467228 */ /* 0x001fc60000000000 */
[----:B------:R-:W-:Y:S01]  /*1450*/  LDS.64 R72, [R28] ;  /* 0x000000001c487984 */ /* 0x000fe20000000a00 */
[----:B-1----:R-:W-:-:S03]  /*1460*/  DMUL R26, R24, R26 ;  /* 0x0000001a181a7228 */ /* 0x002fc60000000000 */
[----:B------:R-:W0:Y:S01]  /*1470*/  LDS.64 R24, [R29] ;  /* 0x000000001d187984 */ /* 0x000e220000000a00 */
[----:B------:R-:W-:-:S03]  /*1480*/  DFMA R70, R22, R70, R20 ;  /* 0x000000461646722b */ /* 0x000fc60000000014 */
[----:B------:R-:W1:Y:S01]  /*1490*/  LDS.128 R20, [UR4+0x80] ;  /* 0x00008004ff147984 */ /* 0x000e620008000c00 */
[----:B0-----:R-:W-:-:S03]  /*14a0*/  DMUL R72, R24, R72 ;  /* 0x0000004818487228 */ /* 0x001fc60000000000 */
[----:B------:R-:W-:Y:S01]  /*14b0*/  LDS.64 R24, [R19] ;  /* 0x0000000013187984 */ /* 0x000fe20000000a00 */
[----:B-1----:R-:W-:-:S03]  /*14c0*/  DFMA R20, R26, R20, R70 ;  /* 0x000000141a14722b */ /* 0x002fc60000000046 */
[----:B------:R0:W1:Y:S04]  /*14d0*/  LDS.64 R26, [R67] ;  /* 0x00000000431a7984 */ /* 0x0000680000000a00 */
[----:B------:R-:W-:Y:S01]  /*14e0*/  LDS.64 R70, [R76] ;  /* 0x000000004c467984 */ /* 0x000fe20000000a00 */
[----:B------:R-:W-:-:S03]  /*14f0*/  DFMA R72, R22, R72, R20 ;  /* 0x000000481648722b */ /* 0x000fc60000000014 */
[----:B------:R-:W2:Y:S01]  /*1500*/  LDS.128 R20, [UR4+0x90] ;  /* 0x00009004ff147984 */ /* 0x000ea20008000c00 */
[----:B0-----:R-:W-:Y:S01]  /*1510*/  IMAD R67, R66, 0x8, R18 ;  /* 0x0000000842437824 */ /* 0x001fe200078e0212 */
[----:B-1----:R-:W-:Y:S02]  /*1520*/  DMUL R24, R26, R24 ;  /* 0x000000181a187228 */ /* 0x002fe40000000000 */
[----:B------:R0:W-:Y:S06]  /*1530*/  LDS.64 R26, [R74] ;  /* 0x000000004a1a7984 */ /* 0x0001ec0000000a00 */
[----:B--2---:R-:W-:-:S02]  /*1540*/  DFMA R72, R24, R20, R72 ;  /* 0x000000141848722b */ /* 0x004fc40000000048 */
[----:B------:R-:W1:Y:S01]  /*1550*/  LDS.64 R24, [R75] ;  /* 0x000000004b187984 */ /* 0x000e620000000a00 */
[----:B0-----:R-:W-:-:S03]  /*1560*/  LEA R74, R66, R2, 0x3 ;  /* 0x00000002424a7211 */ /* 0x001fc600078e18ff */
[----:B------:R-:W0:Y:S01]  /*1570*/  LDS.64 R20, [R18] ;  /* 0x0000000012147984 */ /* 0x000e220000000a00 */
[----:B-1----:R-:W-:-:S03]  /*1580*/  DMUL R24, R26, R24 ;  /* 0x000000181a187228 */ /* 0x002fc60000000000 */
[----:B------:R1:W-:Y:S01]  /*1590*/  LDS.64 R26, [R67] ;  /* 0x00000000431a7984 */ /* 0x0003e20000000a00 */
[----:B0-----:R-:W-:-:S04]  /*15a0*/  DMUL R70, R20, R70 ;  /* 0x0000004614467228 */ /* 0x001fc80000000000 */
[----:B------:R-:W-:Y:S01]  /*15b0*/  DFMA R72, R22, R24, R72 ;  /* 0x000000181648722b */ /* 0x000fe20000000048 */
[----:B------:R-:W0:Y:S01]  /*15c0*/  LDS.128 R20, [UR4+0xa0] ;  /* 0x0000a004ff147984 */ /* 0x000e220008000c00 */
[----:B-1----:R-:W-:-:S03]  /*15d0*/  IMAD R67, R66, 0x8, R13 ;  /* 0x0000000842437824 */ /* 0x002fc600078e020d */
[----:B------:R-:W1:Y:S03]  /*15e0*/  LDS.64 R24, [R2] ;  /* 0x0000000002187984 */ /* 0x000e660000000a00 */
[----:B0-----:R-:W-:Y:S02]  /*15f0*/  DFMA R20, R70, R20, R72 ;  /* 0x000000144614722b */ /* 0x001fe40000000048 */
[----:B------:R0:W-:Y:S01]  /*1600*/  LDS.64 R72, [R74] ;  /* 0x000000004a487984 */ /* 0x0001e20000000a00 */
[----:B-1----:R-:W-:-:S03]  /*1610*/  DMUL R26, R26, R24 ;  /* 0x000000181a1a7228 */ /* 0x002fc60000000000 */
[----:B------:R-:W1:Y:S01]  /*1620*/  LDS.64 R24, [R3] ;  /* 0x0000000003187984 */ /* 0x000e620000000a00 */
[----:B0-----:R-:W-:-:S04]  /*1630*/  LEA R74, R66, R0, 0x3 ;  /* 0x00000000424a7211 */ /* 0x001fc800078e18ff */
[----:B------:R-:W-:Y:S01]  /*1640*/  DFMA R70, R22, R26, R20 ;  /* 0x0000001a1646722b */ /* 0x000fe20000000014 */
[----:B------:R-:W0:Y:S04]  /*1650*/  LDS.128 R20, [UR4+0xb0] ;  /* 0x0000b004ff147984 */ /* 0x000e280008000c00 */
[----:B------:R-:W-:Y:S01]  /*1660*/  LDS.64 R26, [R4] ;  /* 0x00000000041a7984 */ /* 0x000fe20000000a00 */
[----:B-1----:R-:W-:-:S03]  /*1670*/  DMUL R72, R24, R72 ;  /* 0x0000004818487228 */ /* 0x002fc60000000000 */
[----:B------:R-:W1:Y:S05]  /*1680*/  LDS.64 R24, [R5] ;  /* 0x0000000005187984 */ /* 0x000e6a0000000a00 */
[----:B0-----:R-:W-:Y:S01]  /*1690*/  DFMA R72, R72, R20, R70 ;  /* 0x000000144848722b */ /* 0x001fe20000000046 */
[----:B------:R-:W-:Y:S04]  /*16a0*/  LDS.64 R20, [R6] ;  /* 0x0000000006147984 */ /* 0x000fe80000000a00 */
[----:B------:R-:W0:Y:S01]  /*16b0*/  LDS.64 R70, [R7] ;  /* 0x0000000007467984 */ /* 0x000e220000000a00 */
[----:B-1----:R-:W-:-:S03]  /*16c0*/  DMUL R24, R26, R24 ;  /* 0x000000181a187228 */ /* 0x002fc60000000000 */
[----:B------:R-:W-:Y:S05]  /*16d0*/  LDS.64 R26, [R8] ;  /* 0x00000000081a7984 */ /* 0x000fea0000000a00 */
[----:B------:R-:W-:Y:S02]  /*16e0*/  DFMA R72, R22, R24, R72 ;  /* 0x000000181648722b */ /* 0x000fe40000000048 */
[----:B------:R-:W-:Y:S01]  /*16f0*/  LDS.64 R24, [R9] ;  /* 0x0000000009187984 */ /* 0x000fe20000000a00 */
[----:B0-----:R-:W-:-:S03]  /*1700*/  DMUL R70, R20, R70 ;  /* 0x0000004614467228 */ /* 0x001fc60000000000 */
        /* <DEDUP_REMOVED lines=10> */
[----:B-1----:R-:W-:Y:S02]  /*17b0*/  DFMA R72, R24, R20, R72 ;  /* 0x000000141848722b */ /* 0x002fe40000000048 */
[----:B------:R-:W0:Y:S04]  /*17c0*/  LDS.64 R24, [R13] ;  /* 0x000000000d187984 */ /* 0x000e280000000a00 */
[----:B------:R-:W1:Y:S01]  /*17d0*/  LDS.64 R20, [R14] ;  /* 0x000000000e147984 */ /* 0x000e620000000a00 */
[----:B0-----:R-:W-:-:S03]  /*17e0*/  DMUL R24, R26, R24 ;  /* 0x000000181a187228 */ /* 0x001fc60000000000 */
[----:B------:R-:W-:Y:S01]  /*17f0*/  LDS.64 R26, [R15] ;  /* 0x000000000f1a7984 */ /* 0x000fe20000000a00 */
[----:B-1----:R-:W-:-:S04]  /*1800*/  DMUL R70, R20, R70 ;  /* 0x0000004614467228 */ /* 0x002fc80000000000 */
[----:B------:R-:W-:Y:S02]  /*1810*/  DFMA R72, R22, R24, R72 ;  /* 0x000000181648722b */ /* 0x000fe40000000048 */
[----:B------:R-:W0:Y:S04]  /*1820*/  LDS.64 R24, [R16] ;  /* 0x0000000010187984 */ /* 0x000e280000000a00 */
[----:B------:R-:W1:Y:S01]  /*1830*/  LDS.128 R20, [UR4+0xe0] ;  /* 0x0000e004ff147984 */ /* 0x000e620008000c00 */
[----:B0-----:R-:W-:-:S03]  /*1840*/  DMUL R26, R26, R24 ;  /* 0x000000181a1a7228 */ /* 0x001fc60000000000 */
[----:B------:R-:W-:Y:S01]  /*1850*/  LDS.64 R24, [R17] ;  /* 0x0000000011187984 */ /* 0x000fe20000000a00 */
[----:B-1----:R-:W-:Y:S01]  /*1860*/  DFMA R70, R70, R20, R72 ;  /* 0x000000144646722b */ /* 0x002fe20000000048 */
[----:B------:R-:W-:Y:S02]  /*1870*/  IMAD R72, R66, 0x8, R17 ;  /* 0x0000000842487824 */ /* 0x000fe400078e0211 */
[----:B------:R-:W-:Y:S05]  /*1880*/  LDS.64 R66, [R74] ;  /* 0x000000004a427984 */ /* 0x000fea0000000a00 */
[----:B------:R-:W-:Y:S01]  /*1890*/  DFMA R70, R22, R26, R70 ;  /* 0x0000001a1646722b */ /* 0x000fe20000000046 */
[----:B------:R-:W0:Y:S04]  /*18a0*/  LDS.64 R72, [R72] ;  /* 0x0000000048487984 */ /* 0x000e280000000a00 */
[----:B------:R-:W1:Y:S04]  /*18b0*/  LDS.64 R26, [R0] ;  /* 0x00000000001a7984 */ /* 0x000e680000000a00 */
[----:B------:R-:W2:Y:S01]  /*18c0*/  LDS.128 R20, [UR4+0xf0] ;  /* 0x0000f004ff147984 */ /* 0x000ea20008000c00 */
[----:B0-----:R-:W-:-:S02]  /*18d0*/  DMUL R66, R72, R66 ;  /* 0x0000004248427228 */ /* 0x001fc40000000000 */
[----:B-1----:R-:W-:-:S08]  /*18e0*/  DMUL R24, R24, R26 ;  /* 0x0000001a18187228 */ /* 0x002fd00000000000 */
[----:B--2---:R-:W-:-:S08]  /*18f0*/  DFMA R20, R24, R20, R70 ;  /* 0x000000141814722b */ /* 0x004fd00000000046 */
[----:B------:R-:W-:-:S08]  /*1900*/  DFMA R20, R22, R66, R20 ;  /* 0x000000421614722b */ /* 0x000fd00000000014 */
[----:B------:R-:W-:-:S11]  /*1910*/  DADD R68, R68, R20 ;  /* 0x0000000044447229 */ /* 0x000fd60000000014 */
.L_x_55:
[----:B------:R-:W-:Y:S05]  /*1920*/  BSYNC.RECONVERGENT B0 ;  /* 0x0000000000007941 */ /* 0x000fea0003800200 */
.L_x_54:
[----:B012-4-:R-:W0:Y:S01]  /*1930*/  LDC R21, c[0x0][0x370] ;  /* 0x0000dc00ff157b82 */ /* 0x017e220000000800 */
[----:B------:R-:W1:Y:S02]  /*1940*/  LDCU UR6, c[0x0][0x384] ;  /* 0x00007080ff0677ac */ /* 0x000e640008000800 */
[----:B-1----:R-:W-:Y:S01]  /*1950*/  UIADD3 UR4, UPT, UPT, UR6, -0x20, URZ ;  /* 0xffffffe006047890 */ /* 0x002fe2000fffe0ff */
[----:B0-----:R-:W-:-:S04]  /*1960*/  IMAD R62, R21, 0x20, R62 ;  /* 0x00000020153e7824 */ /* 0x001fc800078e023e */
[----:B------:R-:W-:Y:S01]  /*1970*/  BAR.SYNC.DEFER_BLOCKING 0x0 ;  /* 0x0000000000007b1d */ /* 0x000fe20000010000 */
[----:B------:R-:W-:-:S13]  /*1980*/  ISETP.GT.AND P0, PT, R62, UR4, PT ;  /* 0x000000043e007c0c */ /* 0x000fda000bf04270 */
[----:B------:R-:W-:Y:S05]  /*1990*/  @!P0 BRA `(.L_x_56) ;  /* 0xffffffec00fc8947 */ /* 0x000fea000383ffff */
.L_x_46:
[----:B------:R-:W-:-:S04]  /*19a0*/  IADD3 R0, PT, PT, -R62, UR6, RZ ;  /* 0x000000063e007c10 */ /* 0x000fc8000fffe1ff */
[----:B------:R-:W-:-:S13]  /*19b0*/  ISETP.GE.AND P0, PT, R0, 0x1, PT ;  /* 0x000000010000780c */ /* 0x000fda0003f06270 */
[----:B------:R-:W-:Y:S05]  /*19c0*/  @!P0 BRA `(.L_x_57) ;  /* 0x0000001000088947 */ /* 0x000fea0003800000 */
[----:B------:R-:W0:Y:S01]  /*19d0*/  S2R R7, SR_TID.X ;  /* 0x0000000000077919 */ /* 0x000e220000002100 */
[----:B------:R-:W-:Y:S01]  /*19e0*/  IMAD R18, R0, UR7, RZ ;  /* 0x0000000700127c24 */ /* 0x000fe2000f8e02ff */
[----:B------:R-:W-:Y:S04]  /*19f0*/  BSSY.RECONVERGENT B0, `(.L_x_58) ;  /* 0x000000d000007945 */ /* 0x000fe80003800200 */
[----:B------:R-:W-:Y:S02]  /*1a00*/  ISETP.GT.AND P1, PT, R18, R65, PT ;  /* 0x000000411200720c */ /* 0x000fe40003f24270 */
[----:B0-----:R-:W-:-:S13]  /*1a10*/  ISETP.GE.AND P0, PT, R7, R0, PT ;  /* 0x000000000700720c */ /* 0x001fda0003f06270 */
[----:B------:R-:W-:Y:S05]  /*1a20*/  @P0 BRA `(.L_x_59) ;  /* 0x0000000000240947 */ /* 0x000fea0003800000 */
[----:B------:R-:W0:Y:S01]  /*1a30*/  LDC.64 R2, c[0x0][0x390] ;  /* 0x0000e400ff027b82 */ /* 0x000e220000000a00 */
[----:B------:R-:W-:-:S04]  /*1a40*/  IMAD.IADD R5, R7, 0x1, R62 ;  /* 0x0000000107057824 */ /* 0x000fc800078e023e */
[----:B0-----:R-:W-:-:S06]  /*1a50*/  IMAD.WIDE R2, R5, 0x8, R2 ;  /* 0x0000000805027825 */ /* 0x001fcc00078e0202 */
[----:B------:R-:W2:Y:S01]  /*1a60*/  LDG.E.64 R2, desc[UR8][R2.64] ;  /* 0x0000000802027981 */ /* 0x000ea2000c1e1b00 */
[----:B------:R-:W0:Y:S01]  /*1a70*/  S2UR UR5, SR_CgaCtaId ;  /* 0x00000000000579c3 */ /* 0x000e220000008800 */
[----:B------:R-:W-:Y:S02]  /*1a80*/  UMOV UR4, 0x400 ;  /* 0x0000040000047882 */ /* 0x000fe40000000000 */
[----:B0-----:R-:W-:-:S06]  /*1a90*/  ULEA UR4, UR5, UR4, 0x18 ;  /* 0x0000000405047291 */ /* 0x001fcc000f8ec0ff */
[----:B------:R-:W-:-:S05]  /*1aa0*/  LEA R7, R7, UR4, 0x3 ;  /* 0x0000000407077c11 */ /* 0x000fca000f8e18ff */
[----:B--2---:R0:W-:Y:S02]  /*1ab0*/  STS.64 [R7], R2 ;  /* 0x0000000207007388 */ /* 0x0041e40000000a00 */
.L_x_59:
[----:B------:R-:W-:Y:S05]  /*1ac0*/  BSYNC.RECONVERGENT B0 ;  /* 0x0000000000007941 */ /* 0x000fea0003800200 */
.L_x_58:
[----:B------:R-:W-:Y:S04]  /*1ad0*/  BSSY.RECONVERGENT B0, `(.L_x_60) ;  /* 0x0000051000007945 */ /* 0x000fe80003800200 */
[----:B------:R-:W-:Y:S05]  /*1ae0*/  @!P1 BRA `(.L_x_61) ;  /* 0x00000004003c9947 */ /* 0x000fea0003800000 */
[----:B------:R-:W0:Y:S01]  /*1af0*/  LDC R14, c[0x0][0x360] ;  /* 0x0000d800ff0e7b82 */ /* 0x000e220000000800 */
[----:B------:R-:W-:Y:S01]  /*1b00*/  BSSY.RECONVERGENT B1, `(.L_x_62) ;  /* 0x0000030000017945 */ /* 0x000fe20003800200 */
[----:B0-----:R-:W0:Y:S01]  /*1b10*/  I2F.U32.RP R7, R14 ;  /* 0x0000000e00077306 */ /* 0x001e220000209000 */
[----:B------:R-:W-:Y:S01]  /*1b20*/  IMAD.IADD R4, R65, 0x1, R14 ;  /* 0x0000000141047824 */ /* 0x000fe200078e020e */
[----:B------:R-:W-:-:S04]  /*1b30*/  ISETP.NE.U32.AND P2, PT, R14, RZ, PT ;  /* 0x000000ff0e00720c */ /* 0x000fc80003f45070 */
[----:B------:R-:W-:Y:S02]  /*1b40*/  ISETP.GE.AND P0, PT, R4, R18, PT ;  /* 0x000000120400720c */ /* 0x000fe40003f06270 */
[----:B------:R-:W-:Y:S02]  /*1b50*/  VIMNMX R5, PT, PT, R18, R4, !PT ;  /* 0x0000000412057248 */ /* 0x000fe40007fe0100 */
[----:B------:R-:W-:-:S04]  /*1b60*/  SEL R6, RZ, 0x1, P0 ;  /* 0x00000001ff067807 */ /* 0x000fc80000000000 */
[----:B------:R-:W-:Y:S01]  /*1b70*/  IADD3 R5, PT, PT, R5, -R4, -R6 ;  /* 0x8000000405057210 */ /* 0x000fe20007ffe806 */
[----:B0-----:R-:W0:Y:S02]  /*1b80*/  MUFU.RCP R7, R7 ;  /* 0x0000000700077308 */ /* 0x001e240000001000 */
[----:B0-----:R-:W-:-:S06]  /*1b90*/  IADD3 R2, PT, PT, R7, 0xffffffe, RZ ;  /* 0x0ffffffe07027810 */ /* 0x001fcc0007ffe0ff */
[----:B------:R0:W1:Y:S02]  /*1ba0*/  F2I.FTZ.U32.TRUNC.NTZ R3, R2 ;  /* 0x0000000200037305 */ /* 0x000064000021f000 */
[----:B0-----:R-:W-:Y:S01]  /*1bb0*/  MOV R2, RZ ;  /* 0x000000ff00027202 */ /* 0x001fe20000000f00 */
[----:B-1----:R-:W-:-:S04]  /*1bc0*/  IMAD.MOV R9, RZ, RZ, -R3 ;  /* 0x000000ffff097224 */ /* 0x002fc800078e0a03 */
[----:B------:R-:W-:-:S04]  /*1bd0*/  IMAD R9, R9, R14, RZ ;  /* 0x0000000e09097224 */ /* 0x000fc800078e02ff */
[----:B------:R-:W-:-:S06]  /*1be0*/  IMAD.HI.U32 R8, R3, R9, R2 ;  /* 0x0000000903087227 */ /* 0x000fcc00078e0002 */
[----:B------:R-:W-:-:S04]  /*1bf0*/  IMAD.HI.U32 R3, R8, R5, RZ ;  /* 0x0000000508037227 */ /* 0x000fc800078e00ff */
[----:B------:R-:W-:-:S04]  /*1c00*/  IMAD.MOV R2, RZ, RZ, -R3 ;  /* 0x000000ffff027224 */ /* 0x000fc800078e0a03 */
[----:B------:R-:W-:-:S05]  /*1c10*/  IMAD R5, R14, R2, R5 ;  /* 0x000000020e057224 */ /* 0x000fca00078e0205 */
[----:B------:R-:W-:-:S13]  /*1c20*/  ISETP.GE.U32.AND P0, PT, R5, R14, PT ;  /* 0x0000000e0500720c */ /* 0x000fda0003f06070 */
[----:B------:R-:W-:Y:S01]  /*1c30*/  @P0 IMAD.IADD R5, R5, 0x1, -R14 ;  /* 0x0000000105050824 */ /* 0x000fe200078e0a0e */
[----:B------:R-:W-:-:S04]  /*1c40*/  @P0 IADD3 R3, PT, PT, R3, 0x1, RZ ;  /* 0x0000000103030810 */ /* 0x000fc80007ffe0ff */
[----:B------:R-:W-:-:S13]  /*1c50*/  ISETP.GE.U32.AND P1, PT, R5, R14, PT ;  /* 0x0000000e0500720c */ /* 0x000fda0003f26070 */
[----:B------:R-:W-:Y:S01]  /*1c60*/  @P1 VIADD R3, R3, 0x1 ;  /* 0x0000000103031836 */ /* 0x000fe20000000000 */
[----:B------:R-:W-:-:S05]  /*1c70*/  @!P2 LOP3.LUT R3, RZ, R14, RZ, 0x33, !PT ;  /* 0x0000000eff03a212 */ /* 0x000fca00078e33ff */
[----:B------:R-:W-:-:S05]  /*1c80*/  IMAD.IADD R2, R6, 0x1, R3 ;  /* 0x0000000106027824 */ /* 0x000fca00078e0203 */
[C---:B------:R-:W-:Y:S02]  /*1c90*/  LOP3.LUT R3, R2.reuse, 0x3, RZ, 0xc0, !PT ;  /* 0x0000000302037812 */ /* 0x040fe400078ec0ff */
[----:B------:R-:W-:Y:S02]  /*1ca0*/  ISETP.GE.U32.AND P1, PT, R2, 0x3, PT ;  /* 0x000000030200780c */ /* 0x000fe40003f26070 */
[----:B------:R-:W-:-:S13]  /*1cb0*/  ISETP.NE.AND P0, PT, R3, 0x3, PT ;  /* 0x000000030300780c */ /* 0x000fda0003f05270 */
[----:B------:R-:W-:Y:S05]  /*1cc0*/  @!P0 BRA `(.L_x_63) ;  /* 0x00000000004c8947 */ /* 0x000fea0003800000 */
[----:B------:R-:W0:Y:S01]  /*1cd0*/  S2UR UR5, SR_CgaCtaId ;  /* 0x00000000000579c3 */ /* 0x000e220000008800 */
[----:B------:R-:W-:Y:S01]  /*1ce0*/  UMOV UR4, 0x400 ;  /* 0x0000040000047882 */ /* 0x000fe20000000000 */
[----:B------:R-:W-:Y:S01]  /*1cf0*/  IADD3 R2, PT, PT, R2, 0x1, RZ ;  /* 0x0000000102027810 */ /* 0x000fe20007ffe0ff */
[----:B------:R-:W-:-:S03]  /*1d00*/  IMAD R9, R62, UR7, R65 ;  /* 0x000000073e097c24 */ /* 0x000fc6000f8e0241 */
[----:B------:R-:W-:Y:S02]  /*1d10*/  LOP3.LUT R2, R2, 0x3, RZ, 0xc0, !PT ;  /* 0x0000000302027812 */ /* 0x000fe400078ec0ff */
[----:B------:R-:W1:Y:S03]  /*1d20*/  LDC.64 R4, c[0x0][0x388] ;  /* 0x0000e200ff047b82 */ /* 0x000e660000000a00 */
[----:B------:R-:W-:Y:S01]  /*1d30*/  IMAD.MOV R6, RZ, RZ, -R2 ;  /* 0x000000ffff067224 */ /* 0x000fe200078e0a02 */
[----:B0-----:R-:W-:-:S06]  /*1d40*/  ULEA UR4, UR5, UR4, 0x18 ;  /* 0x0000000405047291 */ /* 0x001fcc000f8ec0ff */
[----:B------:R-:W-:Y:S01]  /*1d50*/  LEA R3, R65, UR4, 0x3 ;  /* 0x0000000441037c11 */ /* 0x000fe2000f8e18ff */
[----:B------:R-:W-:-:S04]  /*1d60*/  IMAD R65, R2, R14, R65 ;  /* 0x0000000e02417224 */ /* 0x000fc800078e0241 */
[----:B------:R-:W-:-:S07]  /*1d70*/  VIADD R7, R3, 0x100 ;  /* 0x0000010003077836 */ /* 0x000fce0000000000 */
.L_x_64:
[----:B-1----:R-:W-:-:S06]  /*1d80*/  IMAD.WIDE R2, R9, 0x8, R4 ;  /* 0x0000000809027825 */ /* 0x002fcc00078e0204 */
[----:B------:R-:W2:Y:S01]  /*1d90*/  LDG.E.64 R2, desc[UR8][R2.64] ;  /* 0x0000000802027981 */ /* 0x000ea2000c1e1b00 */
[----:B------:R-:W-:Y:S01]  /*1da0*/  IADD3 R6, PT, PT, R6, 0x1, RZ ;  /* 0x0000000106067810 */ /* 0x000fe20007ffe0ff */
[----:B------:R-:W-:-:S03]  /*1db0*/  IMAD.IADD R9, R14, 0x1, R9 ;  /* 0x000000010e097824 */ /* 0x000fc600078e0209 */
[----:B------:R-:W-:Y:S01]  /*1dc0*/  ISETP.NE.AND P0, PT, R6, RZ, PT ;  /* 0x000000ff0600720c */ /* 0x000fe20003f05270 */
[----:B--2---:R0:W-:Y:S02]  /*1dd0*/  STS.64 [R7], R2 ;  /* 0x0000000207007388 */ /* 0x0041e40000000a00 */
[----:B0-----:R-:W-:-:S10]  /*1de0*/  IMAD R7, R14, 0x8, R7 ;  /* 0x000000080e077824 */ /* 0x001fd400078e0207 */
[----:B------:R-:W-:Y:S05]  /*1df0*/  @P0 BRA `(.L_x_64) ;  /* 0xfffffffc00e00947 */ /* 0x000fea000383ffff */
.L_x_63:
[----:B------:R-:W-:Y:S05]  /*1e00*/  BSYNC.RECONVERGENT B1 ;  /* 0x0000000000017941 */ /* 0x000fea0003800200 */
.L_x_62:
[----:B------:R-:W-:Y:S05]  /*1e10*/  @!P1 BRA `(.L_x_61) ;  /* 0x0000000000709947 */ /* 0x000fea0003800000 */
[----:B------:R-:W0:Y:S01]  /*1e20*/  S2R R3, SR_CgaCtaId ;  /* 0x0000000000037919 */ /* 0x000e220000008800 */
[----:B------:R-:W1:Y:S01]  /*1e30*/  LDC.64 R10, c[0x0][0x388] ;  /* 0x0000e200ff0a7b82 */ /* 0x000e620000000a00 */
[----:B------:R-:W-:Y:S02]  /*1e40*/  MOV R2, 0x400 ;  /* 0x0000040000027802 */ /* 0x000fe40000000f00 */
[----:B------:R-:W-:Y:S02]  /*1e50*/  SHF.L.U32 R13, R14, 0x3, RZ ;  /* 0x000000030e0d7819 */ /* 0x000fe400000006ff */
[----:B0-----:R-:W-:-:S07]  /*1e60*/  LEA R20, R3, R2, 0x18 ;  /* 0x0000000203147211 */ /* 0x001fce00078ec0ff */
.L_x_65:
[----:B--2---:R-:W-:-:S04]  /*1e70*/  IMAD R3, R62, UR7, R65 ;  /* 0x000000073e037c24 */ /* 0x004fc8000f8e0241 */
[----:B-1----:R-:W-:-:S03]  /*1e80*/  IMAD.WIDE R2, R3, 0x8, R10 ;  /* 0x0000000803027825 */ /* 0x002fc600078e020a */
[----:B------:R-:W-:-:S05]  /*1e90*/  IADD3 R4, P0, PT, R13, R2, RZ ;  /* 0x000000020d047210 */ /* 0x000fca0007f1e0ff */
[----:B------:R-:W-:Y:S01]  /*1ea0*/  IMAD.X R5, RZ, RZ, R3, P0 ;  /* 0x000000ffff057224 */ /* 0x000fe200000e0603 */
[C---:B------:R-:W-:Y:S01]  /*1eb0*/  IADD3 R6, P0, PT, R13.reuse, R4, RZ ;  /* 0x000000040d067210 */ /* 0x040fe20007f1e0ff */
[----:B------:R-:W2:Y:S04]  /*1ec0*/  LDG.E.64 R2, desc[UR8][R2.64] ;  /* 0x0000000802027981 */ /* 0x000ea8000c1e1b00 */
[----:B------:R-:W-:Y:S01]  /*1ed0*/  IMAD.X R7, RZ, RZ, R5, P0 ;  /* 0x000000ffff077224 */ /* 0x000fe200000e0605 */
[----:B------:R-:W-:Y:S01]  /*1ee0*/  IADD3 R8, P0, PT, R13, R6, RZ ;  /* 0x000000060d087210 */ /* 0x000fe20007f1e0ff */
[----:B------:R-:W3:Y:S03]  /*1ef0*/  LDG.E.64 R4, desc[UR8][R4.64] ;  /* 0x0000000804047981 */ /* 0x000ee6000c1e1b00 */
[----:B------:R-:W-:-:S02]  /*1f00*/  IADD3.X R9, PT, PT, RZ, R7, RZ, P0, !PT ;  /* 0x00000007ff097210 */ /* 0x000fc400007fe4ff */
[----:B------:R-:W4:Y:S04]  /*1f10*/  LDG.E.64 R6, desc[UR8][R6.64] ;  /* 0x0000000806067981 */ /* 0x000f28000c1e1b00 */
[----:B------:R-:W5:Y:S01]  /*1f20*/  LDG.E.64 R8, desc[UR8][R8.64] ;  /* 0x0000000808087981 */ /* 0x000f62000c1e1b00 */
[----:B------:R-:W-:-:S04]  /*1f30*/  IMAD R12, R65, 0x8, R20 ;  /* 0x00000008410c7824 */ /* 0x000fc800078e0214 */
[----:B------:R-:W-:-:S05]  /*1f40*/  IMAD.IADD R15, R13, 0x1, R12 ;  /* 0x000000010d0f7824 */ /* 0x000fca00078e020c */
[----:B------:R-:W-:-:S05]  /*1f50*/  IADD3 R16, PT, PT, R13, R15, RZ ;  /* 0x0000000f0d107210 */ /* 0x000fca0007ffe0ff */
[----:B------:R-:W-:Y:S02]  /*1f60*/  IMAD.IADD R17, R13, 0x1, R16 ;  /* 0x000000010d117824 */ /* 0x000fe400078e0210 */
[----:B------:R-:W-:-:S05]  /*1f70*/  IMAD R65, R14, 0x4, R65 ;  /* 0x000000040e417824 */ /* 0x000fca00078e0241 */
[----:B------:R-:W-:Y:S01]  /*1f80*/  ISETP.GE.AND P0, PT, R65, R18, PT ;  /* 0x000000124100720c */ /* 0x000fe20003f06270 */
[----:B--2---:R2:W-:Y:S04]  /*1f90*/  STS.64 [R12+0x100], R2 ;  /* 0x000100020c007388 */ /* 0x0045e80000000a00 */
[----:B---3--:R2:W-:Y:S04]  /*1fa0*/  STS.64 [R15+0x100], R4 ;  /* 0x000100040f007388 */ /* 0x0085e80000000a00 */
[----:B----4-:R2:W-:Y:S04]  /*1fb0*/  STS.64 [R16+0x100], R6 ;  /* 0x0001000610007388 */ /* 0x0105e80000000a00 */
[----:B-----5:R2:W-:Y:S01]  /*1fc0*/  STS.64 [R17+0x100], R8 ;  /* 0x0001000811007388 */ /* 0x0205e20000000a00 */
[----:B------:R-:W-:Y:S05]  /*1fd0*/  @!P0 BRA `(.L_x_65) ;  /* 0xfffffffc00a48947 */ /* 0x000fea000383ffff */
.L_x_61:
[----:B------:R-:W-:Y:S05]  /*1fe0*/  BSYNC.RECONVERGENT B0 ;  /* 0x0000000000007941 */ /* 0x000fea0003800200 */
.L_x_60:
[----:B------:R-:W-:Y:S01]  /*1ff0*/  BAR.SYNC.DEFER_BLOCKING 0x0 ;  /* 0x0000000000007b1d */ /* 0x000fe20000010000 */
[----:B------:R-:W-:-:S13]  /*2000*/  ISETP.GE.AND P0, PT, R64, RZ, PT ;  /* 0x000000ff4000720c */ /* 0x000fda0003f06270 */
[----:B------:R-:W-:Y:S05]  /*2010*/  @!P0 EXIT ;  /* 0x000000000000894d */ /* 0x000fea0003800000 */
[C---:B------:R-:W-:Y:S01]  /*2020*/  ISETP.GE.U32.AND P0, PT, R0.reuse, 0x8, PT ;  /* 0x000000080000780c */ /* 0x040fe20003f06070 */
[----:B0-2---:R-:W-:Y:S01]  /*2030*/  HFMA2 R2, -RZ, RZ, 0, 0 ;  /* 0x00000000ff027431 */ /* 0x005fe200000001ff */
[----:B------:R-:W-:Y:S02]  /*2040*/  LOP3.LUT R3, R0, 0x7, RZ, 0xc0, !PT ;  /* 0x0000000700037812 */ /* 0x000fe400078ec0ff */
[----:B------:R-:W-:Y:S02]  /*2050*/  CS2R R52, SRZ ;  /* 0x0000000000347805 */ /* 0x000fe4000001ff00 */
[----:B------:R-:W-:-:S07]  /*2060*/  ISETP.NE.AND P1, PT, R3, RZ, PT ;  /* 0x000000ff0300720c */ /* 0x000fce0003f25270 */
[----:B------:R-:W-:Y:S06]  /*2070*/  @!P0 BRA `(.L_x_66) ;  /* 0x0000000400048947 */ /* 0x000fec0003800000 */
[----:B------:R-:W0:Y:S01]  /*2080*/  S2UR UR5, SR_CgaCtaId ;  /* 0x00000000000579c3 */ /* 0x000e220000008800 */
[----:B------:R-:W-:Y:S01]  /*2090*/  LEA R4, R64, 0x100, 0x3 ;  /* 0x0000010040047811 */ /* 0x000fe200078e18ff */
[----:B------:R-:W-:Y:S01]  /*20a0*/  IMAD.U32 R55, RZ, RZ, UR7 ;  /* 0x00000007ff377e24 */ /* 0x000fe2000f8e00ff */
[----:B------:R-:W-:Y:S01]  /*20b0*/  LEA R5, R63, 0x100, 0x3 ;  /* 0x000001003f057811 */ /* 0x000fe200078e18ff */
[----:B------:R-:W-:Y:S01]  /*20c0*/  UMOV UR4, 0x400 ;  /* 0x0000040000047882 */ /* 0x000fe20000000000 */
[----:B------:R-:W-:Y:S01]  /*20d0*/  LOP3.LUT R2, R0, 0x7ffffff8, RZ, 0xc0, !PT ;  /* 0x7ffffff800027812 */ /* 0x000fe200078ec0ff */
[C-C-:B------:R-:W-:Y:S01]  /*20e0*/  IMAD R6, R55.reuse, 0x38, R4.reuse ;  /* 0x0000003837067824 */ /* 0x140fe200078e0204 */
[C---:B------:R-:W-:Y:S01]  /*20f0*/  LEA R9, R55.reuse, R5, 0x4 ;  /* 0x0000000537097211 */ /* 0x040fe200078e20ff */
[C---:B------:R-:W-:Y:S01]  /*2100*/  IMAD R7, R55.reuse, 0x30, R4 ;  /* 0x0000003037077824 */ /* 0x040fe200078e0204 */
[C---:B------:R-:W-:Y:S01]  /*2110*/  LEA R28, R55.reuse, R4, 0x4 ;  /* 0x00000004371c7211 */ /* 0x040fe200078e20ff */
[C-C-:B------:R-:W-:Y:S01]  /*2120*/  IMAD R8, R55.reuse, 0x8, R5.reuse ;  /* 0x0000000837087824 */ /* 0x140fe200078e0205 */
[----:B------:R-:W-:Y:S01]  /*2130*/  CS2R R52, SRZ ;  /* 0x0000000000347805 */ /* 0x000fe2000001ff00 */
[----:B------:R-:W-:-:S02]  /*2140*/  IMAD R10, R55, 0x18, R5 ;  /* 0x00000018370a7824 */ /* 0x000fc400078e0205 */
[C-C-:B------:R-:W-:Y:S02]  /*2150*/  IMAD R11, R55.reuse, 0x20, R5.reuse ;  /* 0x00000020370b7824 */ /* 0x140fe400078e0205 */
[C-C-:B------:R-:W-:Y:S02]  /*2160*/  IMAD R12, R55.reuse, 0x28, R5.reuse ;  /* 0x00000028370c7824 */ /* 0x140fe400078e0205 */
[C-C-:B------:R-:W-:Y:S02]  /*2170*/  IMAD R13, R55.reuse, 0x30, R5.reuse ;  /* 0x00000030370d7824 */ /* 0x140fe400078e0205 */
[C---:B------:R-:W-:Y:S02]  /*2180*/  IMAD R14, R55.reuse, 0x38, R5 ;  /* 0x00000038370e7824 */ /* 0x040fe400078e0205 */
[C-C-:B------:R-:W-:Y:S01]  /*2190*/  IMAD R15, R55.reuse, 0x8, R4.reuse ;  /* 0x00000008370f7824 */ /* 0x140fe200078e0204 */
[----:B0-----:R-:W-:Y:S01]  /*21a0*/  ULEA UR4, UR5, UR4, 0x18 ;  /* 0x0000000405047291 */ /* 0x001fe2000f8ec0ff */
[----:B------:R-:W-:-:S02]  /*21b0*/  IMAD R29, R55, 0x18, R4 ;  /* 0x00000018371d7824 */ /* 0x000fc400078e0204 */
[C-C-:B------:R-:W-:Y:S01]  /*21c0*/  IMAD R54, R55.reuse, 0x20, R4.reuse ;  /* 0x0000002037367824 */ /* 0x140fe200078e0204 */
[----:B------:R-:W-:Y:S01]  /*21d0*/  UIADD3 UR5, UPT, UPT, UR4, 0x20, URZ ;  /* 0x0000002004057890 */ /* 0x000fe2000fffe0ff */
[----:B------:R-:W-:Y:S02]  /*21e0*/  IMAD R55, R55, 0x28, R4 ;  /* 0x0000002837377824 */ /* 0x000fe400078e0204 */
[----:B------:R-:W-:-:S09]  /*21f0*/  IMAD.MOV R56, RZ, RZ, -R2 ;  /* 0x000000ffff387224 */ /* 0x000fd200078e0a02 */
.L_x_67:
[----:B------:R-:W-:Y:S01]  /*2200*/  LDS.64 R46, [R4+UR4] ;  /* 0x00000004042e7984 */ /* 0x000fe20008000a00 */
[----:B------:R-:W-:-:S03]  /*2210*/  IADD3 R56, PT, PT, R56, 0x8, RZ ;  /* 0x0000000838387810 */ /* 0x000fc60007ffe0ff */
[----:B------:R-:W0:Y:S01]  /*2220*/  LDS.64 R16, [R5+UR4] ;  /* 0x0000000405107984 */ /* 0x000e220008000a00 */
[----:B------:R-:W-:-:S03]  /*2230*/  ISETP.NE.AND P0, PT, R56, RZ, PT ;  /* 0x000000ff3800720c */ /* 0x000fc60003f05270 */
[----:B------:R-:W1:Y:S04]  /*2240*/  LDS.128 R24, [UR5+-0x20] ;  /* 0xffffe005ff187984 */ /* 0x000e680008000c00 */
[----:B------:R-:W-:Y:S04]  /*2250*/  LDS.64 R44, [R15+UR4] ;  /* 0x000000040f2c7984 */ /* 0x000fe80008000a00 */
[----:B------:R-:W2:Y:S04]  /*2260*/  LDS.64 R42, [R8+UR4] ;  /* 0x00000004082a7984 */ /* 0x000ea80008000a00 */
[----:B------:R-:W-:Y:S04]  /*2270*/  LDS.64 R50, [R28+UR4] ;  /* 0x000000041c327984 */ /* 0x000fe80008000a00 */
[----:B------:R-:W3:Y:S04]  /*2280*/  LDS.64 R48, [R9+UR4] ;  /* 0x0000000409307984 */ /* 0x000ee80008000a00 */
[----:B------:R-:W-:Y:S04]  /*2290*/  LDS.64 R40, [R29+UR4] ;  /* 0x000000041d287984 */ /* 0x000fe80008000a00 */
[----:B------:R-:W4:Y:S04]  /*22a0*/  LDS.128 R20, [UR5+-0x10] ;  /* 0xfffff005ff147984 */ /* 0x000f280008000c00 */
[----:B------:R-:W5:Y:S04]  /*22b0*/  LDS.64 R38, [R10+UR4] ;  /* 0x000000040a267984 */ /* 0x000f680008000a00 */
[----:B------:R-:W-:Y:S04]  /*22c0*/  LDS.64 R36, [R54+UR4] ;  /* 0x0000000436247984 */ /* 0x000fe80008000a00 */
[----:B------:R-:W5:Y:S01]  /*22d0*/  LDS.64 R34, [R11+UR4] ;  /* 0x000000040b227984 */ /* 0x000f620008000a00 */
[----:B0-----:R-:W-:-:S03]  /*22e0*/  DMUL R46, R46, R16 ;  /* 0x000000102e2e7228 */ /* 0x001fc60000000000 */
[----:B------:R-:W-:Y:S04]  /*22f0*/  LDS.64 R32, [R55+UR4] ;  /* 0x0000000437207984 */ /* 0x000fe80008000a00 */
[----:B------:R-:W0:Y:S01]  /*2300*/  LDS.128 R16, [UR5] ;  /* 0x00000005ff107984 */ /* 0x000e220008000c00 */
[----:B-1----:R-:W-:-:S03]  /*2310*/  DFMA R24, R46, R24, R52 ;  /* 0x000000182e18722b */ /* 0x002fc60000000034 */
[----:B------:R-:W1:Y:S01]  /*2320*/  LDS.64 R30, [R12+UR4] ;  /* 0x000000040c1e7984 */ /* 0x000e620008000a00 */
[----:B--2---:R-:W-:-:S03]  /*2330*/  DMUL R46, R44, R42 ;  /* 0x0000002a2c2e7228 */ /* 0x004fc60000000000 */
[----:B------:R-:W-:Y:S04]  /*2340*/  LDS.64 R44, [R7+UR4] ;  /* 0x00000004072c7984 */ /* 0x000fe80008000a00 */
[----:B------:R-:W2:Y:S01]  /*2350*/  LDS.64 R42, [R13+UR4] ;  /* 0x000000040d2a7984 */ /* 0x000ea20008000a00 */
[----:B------:R-:W-:Y:S02]  /*2360*/  DFMA R46, R26, R46, R24 ;  /* 0x0000002e1a2e722b */ /* 0x000fe40000000018 */
[----:B---3--:R-:W-:Y:S01]  /*2370*/  DMUL R48, R50, R48 ;  /* 0x0000003032307228 */ /* 0x008fe20000000000 */
[----:B------:R-:W-:Y:S04]  /*2380*/  LDS.64 R52, [R14+UR4] ;  /* 0x000000040e347984 */ /* 0x000fe80008000a00 */
[----:B------:R-:W3:Y:S01]  /*2390*/  LDS.64 R50, [R6+UR4] ;  /* 0x0000000406327984 */ /* 0x000ee20008000a00 */
[----:B------:R-:W-:-:S02]  /*23a0*/  ULEA UR4, UR7, UR4, 0x6 ;  /* 0x0000000407047291 */ /* 0x000fc4000f8e30ff */
[----:B----4-:R-:W-:Y:S01]  /*23b0*/  DFMA R20, R48, R20, R46 ;  /* 0x000000143014722b */ /* 0x010fe2000000002e */
[----:B------:R-:W4:Y:S01]  /*23c0*/  LDS.128 R24, [UR5+0x10] ;  /* 0x00001005ff187984 */ /* 0x000f220008000c00 */
[----:B-----5:R-:W-:Y:S01]  /*23d0*/  DMUL R38, R40, R38 ;  /* 0x0000002628267228 */ /* 0x020fe20000000000 */
[----:B------:R-:W-:Y:S01]  /*23e0*/  UIADD3 UR5, UPT, UPT, UR5, 0x40, URZ ;  /* 0x0000004005057890 */ /* 0x000fe2000fffe0ff */
[----:B------:R-:W-:-:S06]  /*23f0*/  DMUL R34, R36, R34 ;  /* 0x0000002224227228 */ /* 0x000fcc0000000000 */
[----:B------:R-:W-:-:S08]  /*2400*/  DFMA R20, R22, R38, R20 ;  /* 0x000000261614722b */ /* 0x000fd00000000014 */
[----:B0-----:R-:W-:Y:S02]  /*2410*/  DFMA R16, R34, R16, R20 ;  /* 0x000000102210722b */ /* 0x001fe40000000014 */
[----:B-1----:R-:W-:-:S08]  /*2420*/  DMUL R30, R32, R30 ;  /* 0x0000001e201e7228 */ /* 0x002fd00000000000 */
[----:B------:R-:W-:Y:S02]  /*2430*/  DFMA R16, R18, R30, R16 ;  /* 0x0000001e1210722b */ /* 0x000fe40000000010 */
[----:B--2---:R-:W-:Y:S02]  /*2440*/  DMUL R42, R44, R42 ;  /* 0x0000002a2c2a7228 */ /* 0x004fe40000000000 */
[----:B---3--:R-:W-:-:S06]  /*2450*/  DMUL R52, R50, R52 ;  /* 0x0000003432347228 */ /* 0x008fcc0000000000 */
[----:B----4-:R-:W-:-:S08]  /*2460*/  DFMA R16, R42, R24, R16 ;  /* 0x000000182a10722b */ /* 0x010fd00000000010 */
[----:B------:R-:W-:Y:S01]  /*2470*/  DFMA R52, R26, R52, R16 ;  /* 0x000000341a34722b */ /* 0x000fe20000000010 */
[----:B------:R-:W-:Y:S10]  /*2480*/  @P0 BRA `(.L_x_67) ;  /* 0xfffffffc005c0947 */ /* 0x000ff4000383ffff */
.L_x_66:
[----:B------:R-:W-:Y:S05]  /*2490*/  @!P1 BRA `(.L_x_68) ;  /* 0x0000000400509947 */ /* 0x000fea0003800000 */
[----:B------:R-:W-:Y:S02]  /*24a0*/  ISETP.GE.U32.AND P0, PT, R3, 0x4, PT ;  /* 0x000000040300780c */ /* 0x000fe40003f06070 */
[----:B------:R-:W-:-:S04]  /*24b0*/  LOP3.LUT R32, R0, 0x3, RZ, 0xc0, !PT ;  /* 0x0000000300207812 */ /* 0x000fc800078ec0ff */
[----:B------:R-:W-:-:S07]  /*24c0*/  ISETP.NE.AND P1, PT, R32, RZ, PT ;  /* 0x000000ff2000720c */ /* 0x000fce0003f25270 */
[----:B------:R-:W-:Y:S06]  /*24d0*/  @!P0 BRA `(.L_x_69) ;  /* 0x0000000000948947 */ /* 0x000fec0003800000 */
[----:B------:R-:W0:Y:S01]  /*24e0*/  S2R R4, SR_CgaCtaId ;  /* 0x0000000000047919 */ /* 0x000e220000008800 */
[----:B------:R-:W-:Y:S02]  /*24f0*/  MOV R3, 0x400 ;  /* 0x0000040000037802 */ /* 0x000fe40000000f00 */
[----:B------:R-:W-:Y:S02]  /*2500*/  MOV R26, UR7 ;  /* 0x00000007001a7c02 */ /* 0x000fe40008000f00 */
[----:B0-----:R-:W-:Y:S01]  /*2510*/  LEA R5, R4, R3, 0x18 ;  /* 0x0000000304057211 */ /* 0x001fe200078ec0ff */
[C---:B------:R-:W-:Y:S02]  /*2520*/  IMAD R4, R2.reuse, UR7, R63 ;  /* 0x0000000702047c24 */ /* 0x040fe4000f8e023f */
[----:B------:R-:W-:Y:S02]  /*2530*/  IMAD R3, R2, UR7, R64 ;  /* 0x0000000702037c24 */ /* 0x000fe4000f8e0240 */
[----:B------:R-:W-:Y:S01]  /*2540*/  VIADD R6, R5, 0x100 ;  /* 0x0000010005067836 */ /* 0x000fe20000000000 */
[----:B------:R-:W-:Y:S01]  /*2550*/  LEA R14, R4, R5, 0x3 ;  /* 0x00000005040e7211 */ /* 0x000fe200078e18ff */
[----:B------:R-:W-:-:S02]  /*2560*/  IMAD R12, R3, 0x8, R5 ;  /* 0x00000008030c7824 */ /* 0x000fc400078e0205 */
[--C-:B------:R-:W-:Y:S02]  /*2570*/  IMAD R4, R4, 0x8, R6.reuse ;  /* 0x0000000804047824 */ /* 0x100fe400078e0206 */
[----:B------:R-:W-:Y:S01]  /*2580*/  IMAD R3, R3, 0x8, R6 ;  /* 0x0000000803037824 */ /* 0x000fe200078e0206 */
[----:B------:R-:W-:Y:S01]  /*2590*/  LDS.64 R14, [R14+0x100] ;  /* 0x000100000e0e7984 */ /* 0x000fe20000000a00 */
[----:B------:R-:W-:Y:S01]  /*25a0*/  IMAD R6, R2, 0x8, R5 ;  /* 0x0000000802067824 */ /* 0x000fe200078e0205 */
[C---:B------:R-:W-:Y:S01]  /*25b0*/  LEA R28, R26.reuse, R4, 0x3 ;  /* 0x000000041a1c7211 */ /* 0x040fe200078e18ff */
[----:B------:R-:W-:Y:S01]  /*25c0*/  IMAD R3, R26, 0x8, R3 ;  /* 0x000000081a037824 */ /* 0x000fe200078e0203 */
[----:B------:R-:W0:Y:S01]  /*25d0*/  LDS.64 R12, [R12+0x100] ;  /* 0x000100000c0c7984 */ /* 0x000e220000000a00 */
[----:B------:R-:W-:Y:S02]  /*25e0*/  VIADD R2, R2, 0x4 ;  /* 0x0000000402027836 */ /* 0x000fe40000000000 */
[C---:B------:R-:W-:Y:S01]  /*25f0*/  IMAD R29, R26.reuse, 0x8, R3 ;  /* 0x000000081a1d7824 */ /* 0x040fe200078e0203 */
[----:B------:R-:W1:Y:S01]  /*2600*/  LDS.128 R8, [R6] ;  /* 0x0000000006087984 */ /* 0x000e620000000c00 */
[----:B------:R-:W-:-:S03]  /*2610*/  IMAD R30, R26, 0x8, R28 ;  /* 0x000000081a1e7824 */ /* 0x000fc600078e021c */
[----:B------:R-:W-:Y:S01]  /*2620*/  LDS.64 R16, [R3] ;  /* 0x0000000003107984 */ /* 0x000fe20000000a00 */
[C---:B------:R-:W-:Y:S01]  /*2630*/  LEA R31, R26.reuse, R29, 0x3 ;  /* 0x0000001d1a1f7211 */ /* 0x040fe200078e18ff */
[----:B------:R-:W-:Y:S02]  /*2640*/  IMAD R26, R26, 0x8, R30 ;  /* 0x000000081a1a7824 */ /* 0x000fe400078e021e */
[----:B------:R-:W2:Y:S04]  /*2650*/  LDS.64 R18, [R28] ;  /* 0x000000001c127984 */ /* 0x000ea80000000a00 */
[----:B------:R-:W-:Y:S04]  /*2660*/  LDS.64 R20, [R29] ;  /* 0x000000001d147984 */ /* 0x000fe80000000a00 */
[----:B------:R-:W3:Y:S04]  /*2670*/  LDS.64 R22, [R30] ;  /* 0x000000001e167984 */ /* 0x000ee80000000a00 */
[----:B------:R-:W-:Y:S04]  /*2680*/  LDS.64 R24, [R31] ;  /* 0x000000001f187984 */ /* 0x000fe80000000a00 */
[----:B------:R-:W4:Y:S04]  /*2690*/  LDS.64 R26, [R26] ;  /* 0x000000001a1a7984 */ /* 0x000f280000000a00 */
[----:B------:R-:W5:Y:S01]  /*26a0*/  LDS.128 R4, [R6+0x10] ;  /* 0x0000100006047984 */ /* 0x000f620000000c00 */
[----:B0-----:R-:W-:-:S08]  /*26b0*/  DMUL R12, R12, R14 ;  /* 0x0000000e0c0c7228 */ /* 0x001fd00000000000 */
[----:B-1----:R-:W-:Y:S02]  /*26c0*/  DFMA R8, R12, R8, R52 ;  /* 0x000000080c08722b */ /* 0x002fe40000000034 */
[----:B--2---:R-:W-:-:S08]  /*26d0*/  DMUL R16, R16, R18 ;  /* 0x0000001210107228 */ /* 0x004fd00000000000 */
[----:B------:R-:W-:Y:S02]  /*26e0*/  DFMA R8, R16, R10, R8 ;  /* 0x0000000a1008722b */ /* 0x000fe40000000008 */
[----:B---3--:R-:W-:Y:S02]  /*26f0*/  DMUL R20, R20, R22 ;  /* 0x0000001614147228 */ /* 0x008fe40000000000 */
[----:B----4-:R-:W-:-:S06]  /*2700*/  DMUL R24, R24, R26 ;  /* 0x0000001a18187228 */ /* 0x010fcc0000000000 */
[----:B-----5:R-:W-:-:S08]  /*2710*/  DFMA R4, R20, R4, R8 ;  /* 0x000000041404722b */ /* 0x020fd00000000008 */
[----:B------:R-:W-:-:S11]  /*2720*/  DFMA R52, R24, R6, R4 ;  /* 0x000000061834722b */ /* 0x000fd60000000004 */
.L_x_69:
[----:B------:R-:W-:Y:S05]  /*2730*/  @!P1 BRA `(.L_x_68) ;  /* 0x0000000000a89947 */ /* 0x000fea0003800000 */
[----:B------:R-:W-:Y:S02]  /*2740*/  ISETP.NE.AND P0, PT, R32, 0x1, PT ;  /* 0x000000012000780c */ /* 0x000fe40003f05270 */
[----:B------:R-:W-:-:S04]  /*2750*/  LOP3.LUT R0, R0, 0x1, RZ, 0xc0, !PT ;  /* 0x0000000100007812 */ /* 0x000fc800078ec0ff */
[----:B------:R-:W-:-:S07]  /*2760*/  ISETP.NE.U32.AND P1, PT, R0, 0x1, PT ;  /* 0x000000010000780c */ /* 0x000fce0003f25070 */
[----:B------:R-:W-:Y:S06]  /*2770*/  @!P0 BRA `(.L_x_70) ;  /* 0x0000000000608947 */ /* 0x000fec0003800000 */
[----:B------:R-:W0:Y:S01]  /*2780*/  S2R R3, SR_CgaCtaId ;  /* 0x0000000000037919 */ /* 0x000e220000008800 */
[----:B------:R-:W-:Y:S01]  /*2790*/  MOV R0, 0x400 ;  /* 0x0000040000007802 */ /* 0x000fe20000000f00 */
[C---:B------:R-:W-:Y:S02]  /*27a0*/  IMAD R4, R2.reuse, UR7, R63 ;  /* 0x0000000702047c24 */ /* 0x040fe4000f8e023f */
[----:B------:R-:W-:Y:S01]  /*27b0*/  IMAD.U32 R11, RZ, RZ, UR7 ;  /* 0x00000007ff0b7e24 */ /* 0x000fe2000f8e00ff */
[----:B0-----:R-:W-:Y:S01]  /*27c0*/  LEA R3, R3, R0, 0x18 ;  /* 0x0000000003037211 */ /* 0x001fe200078ec0ff */
[----:B------:R-:W-:-:S03]  /*27d0*/  IMAD R0, R2, UR7, R64 ;  /* 0x0000000702007c24 */ /* 0x000fc6000f8e0240 */
[----:B------:R-:W-:Y:S01]  /*27e0*/  IADD3 R5, PT, PT, R3, 0x100, RZ ;  /* 0x0000010003057810 */ /* 0x000fe20007ffe0ff */
[----:B------:R-:W-:Y:S01]  /*27f0*/  IMAD R16, R0, 0x8, R3 ;  /* 0x0000000800107824 */ /* 0x000fe200078e0203 */
[C---:B------:R-:W-:Y:S02]  /*2800*/  LEA R6, R4.reuse, R3, 0x3 ;  /* 0x0000000304067211 */ /* 0x040fe400078e18ff */
[----:B------:R-:W-:Y:S01]  /*2810*/  LEA R8, R4, R5, 0x3 ;  /* 0x0000000504087211 */ /* 0x000fe200078e18ff */
[----:B------:R-:W-:Y:S01]  /*2820*/  IMAD R0, R0, 0x8, R5 ;  /* 0x0000000800007824 */ /* 0x000fe200078e0205 */
[C---:B------:R-:W-:Y:S01]  /*2830*/  LEA R9, R2.reuse, R3, 0x3 ;  /* 0x0000000302097211 */ /* 0x040fe200078e18ff */
[----:B------:R-:W-:Y:S01]  /*2840*/  LDS.64 R4, [R16+0x100] ;  /* 0x0001000010047984 */ /* 0x000fe20000000a00 */
[C---:B------:R-:W-:Y:S01]  /*2850*/  LEA R14, R11.reuse, R8, 0x3 ;  /* 0x000000080b0e7211 */ /* 0x040fe200078e18ff */
[----:B------:R-:W-:Y:S02]  /*2860*/  IMAD R0, R11, 0x8, R0 ;  /* 0x000000080b007824 */ /* 0x000fe400078e0200 */
[----:B------:R-:W0:Y:S01]  /*2870*/  LDS.64 R6, [R6+0x100] ;  /* 0x0001000006067984 */ /* 0x000e220000000a00 */
[----:B------:R-:W-:-:S03]  /*2880*/  VIADD R2, R2, 0x2 ;  /* 0x0000000202027836 */ /* 0x000fc60000000000 */
[----:B------:R-:W1:Y:S04]  /*2890*/  LDS.128 R8, [R9] ;  /* 0x0000000009087984 */ /* 0x000e680000000c00 */
[----:B------:R-:W-:Y:S04]  /*28a0*/  LDS.64 R12, [R0] ;  /* 0x00000000000c7984 */ /* 0x000fe80000000a00 */
[----:B------:R-:W2:Y:S01]  /*28b0*/  LDS.64 R14, [R14] ;  /* 0x000000000e0e7984 */ /* 0x000ea20000000a00 */
[----:B0-----:R-:W-:-:S08]  /*28c0*/  DMUL R4, R4, R6 ;  /* 0x0000000604047228 */ /* 0x001fd00000000000 */
[----:B-1----:R-:W-:Y:S02]  /*28d0*/  DFMA R4, R4, R8, R52 ;  /* 0x000000080404722b */ /* 0x002fe40000000034 */
[----:B--2---:R-:W-:-:S08]  /*28e0*/  DMUL R12, R12, R14 ;  /* 0x0000000e0c0c7228 */ /* 0x004fd00000000000 */
[----:B------:R-:W-:-:S11]  /*28f0*/  DFMA R52, R12, R10, R4 ;  /* 0x0000000a0c34722b */ /* 0x000fd60000000004 */
.L_x_70:
[----:B------:R-:W-:Y:S05]  /*2900*/  @P1 BRA `(.L_x_68) ;  /* 0x0000000000341947 */ /* 0x000fea0003800000 */
[----:B------:R-:W0:Y:S01]  /*2910*/  S2R R5, SR_CgaCtaId ;  /* 0x0000000000057919 */ /* 0x000e220000008800 */
[----:B------:R-:W-:Y:S01]  /*2920*/  MOV R4, 0x400 ;  /* 0x0000040000047802 */ /* 0x000fe20000000f00 */
[C---:B------:R-:W-:Y:S02]  /*2930*/  IMAD R0, R2.reuse, UR7, R64 ;  /* 0x0000000702007c24 */ /* 0x040fe4000f8e0240 */
[----:B------:R-:W-:Y:S01]  /*2940*/  IMAD R3, R2, UR7, R63 ;  /* 0x0000000702037c24 */ /* 0x000fe2000f8e023f */
[----:B0-----:R-:W-:-:S04]  /*2950*/  LEA R9, R5, R4, 0x18 ;  /* 0x0000000405097211 */ /* 0x001fc800078ec0ff */
[-C--:B------:R-:W-:Y:S01]  /*2960*/  LEA R0, R0, R9.reuse, 0x3 ;  /* 0x0000000900007211 */ /* 0x080fe200078e18ff */
[----:B------:R-:W-:Y:S01]  /*2970*/  IMAD R6, R3, 0x8, R9 ;  /* 0x0000000803067824 */ /* 0x000fe200078e0209 */
[----:B------:R-:W-:-:S03]  /*2980*/  LEA R2, R2, R9, 0x3 ;  /* 0x0000000902027211 */ /* 0x000fc600078e18ff */
[----:B------:R-:W-:Y:S04]  /*2990*/  LDS.64 R4, [R0+0x100] ;  /* 0x0001000000047984 */ /* 0x000fe80000000a00 */
[----:B------:R-:W0:Y:S04]  /*29a0*/  LDS.64 R6, [R6+0x100] ;  /* 0x0001000006067984 */ /* 0x000e280000000a00 */
[----:B------:R-:W1:Y:S01]  /*29b0*/  LDS.64 R2, [R2] ;  /* 0x0000000002027984 */ /* 0x000e620000000a00 */
[----:B0-----:R-:W-:-:S08]  /*29c0*/  DMUL R4, R4, R6 ;  /* 0x0000000604047228 */ /* 0x001fd00000000000 */
[----:B-1----:R-:W-:-:S11]  /*29d0*/  DFMA R52, R4, R2, R52 ;  /* 0x000000020434722b */ /* 0x002fd60000000034 */
.L_x_68:
[----:B------:R-:W-:-:S11]  /*29e0*/  DADD R68, R52, R68 ;  /* 0x0000000034447229 */ /* 0x000fd60000000044 */
.L_x_57:
[----:B------:R-:W-:-:S13]  /*29f0*/  ISETP.GE.AND P0, PT, R64, RZ, PT ;  /* 0x000000ff4000720c */ /* 0x000fda0003f06270 */
[----:B------:R-:W-:Y:S05]  /*2a00*/  @!P0 EXIT ;  /* 0x000000000000894d */ /* 0x000fea0003800000 */
[----:B------:R-:W0:Y:S01]  /*2a10*/  S2R R0, SR_CTAID.X ;  /* 0x0000000000007919 */ /* 0x000e220000002500 */
[----:B------:R-:W1:Y:S01]  /*2a20*/  LDC.64 R2, c[0x0][0x398] ;  /* 0x0000e600ff027b82 */ /* 0x000e620000000a00 */
[----:B------:R-:W-:Y:S01]  /*2a30*/  ISETP.NE.AND P0, PT, R64, R63, PT ;  /* 0x0000003f4000720c */ /* 0x000fe20003f05270 */
[----:B0-----:R-:W-:-:S04]  /*2a40*/  IMAD R0, R0, UR7, RZ ;  /* 0x0000000700007c24 */ /* 0x001fc8000f8e02ff */
[----:B------:R-:W-:-:S04]  /*2a50*/  IMAD R5, R0, UR7, RZ ;  /* 0x0000000700057c24 */ /* 0x000fc8000f8e02ff */
[----:B-1----:R-:W-:-:S04]  /*2a60*/  IMAD.WIDE.U32 R2, R5, 0x8, R2 ;  /* 0x0000000805027825 */ /* 0x002fc800078e0002 */
[----:B------:R-:W-:-:S04]  /*2a70*/  IMAD R5, R63, UR7, R64 ;  /* 0x000000073f057c24 */ /* 0x000fc8000f8e0240 */
[----:B------:R-:W-:-:S05]  /*2a80*/  IMAD.WIDE R4, R5, 0x8, R2 ;  /* 0x0000000805047825 */ /* 0x000fca00078e0202 */
[----:B------:R0:W-:Y:S01]  /*2a90*/  STG.E.64 desc[UR8][R4.64], R68 ;  /* 0x0000004404007986 */ /* 0x0001e2000c101b08 */
[----:B------:R-:W-:Y:S05]  /*2aa0*/  @!P0 EXIT ;  /* 0x000000000000894d */ /* 0x000fea0003800000 */
[----:B------:R-:W-:-:S04]  /*2ab0*/  IMAD R63, R64, UR7, R63 ;  /* 0x00000007403f7c24 */ /* 0x000fc8000f8e023f */
[----:B------:R-:W-:-:S05]  /*2ac0*/  IMAD.WIDE R2, R63, 0x8, R2 ;  /* 0x000000083f027825 */ /* 0x000fca00078e0202 */
[----:B------:R-:W-:Y:S01]  /*2ad0*/  STG.E.64 desc[UR8][R2.64], R68 ;  /* 0x0000004402007986 */ /* 0x000fe2000c101b08 */
[----:B------:R-:W-:Y:S05]  /*2ae0*/  EXIT ;  /* 0x000000000000794d */ /* 0x000fea0003800000 */
        .weak           $__internal_2_$__cuda_sm20_rem_s16
        .type           $__internal_2_$__cuda_sm20_rem_s16,@function
        .size           $__internal_2_$__cuda_sm20_rem_s16,(.L_x_74 - $__internal_2_$__cuda_sm20_rem_s16)
$__internal_2_$__cuda_sm20_rem_s16:
[----:B------:R-:W-:Y:S01]  /*2af0*/  IABS R8, R2 ;  /* 0x0000000200087213 */ /* 0x000fe20000000000 */
[----:B------:R-:W-:Y:S01]  /*2b00*/  IMAD.MOV.U32 R4, RZ, RZ, 0x4b800000 ;  /* 0x4b800000ff047424 */ /* 0x000fe200078e00ff */
[----:B------:R-:W-:Y:S02]  /*2b10*/  IABS R9, R0 ;  /* 0x0000000000097213 */ /* 0x000fe40000000000 */
[----:B------:R-:W0:Y:S01]  /*2b20*/  I2F.U16 R3, R8 ;  /* 0x0000000800037306 */ /* 0x000e220000101000 */
[----:B------:R-:W-:Y:S02]  /*2b30*/  SHF.R.U32.HI R0, RZ, 0x1f, R0 ;  /* 0x0000001fff007819 */ /* 0x000fe40000011600 */
[C---:B0-----:R-:W-:Y:S02]  /*2b40*/  FSETP.GEU.AND P1, PT, |R3|.reuse, 1.175494350822287508e-38, PT ;  /* 0x008000000300780b */ /* 0x041fe40003f2e200 */
[----:B------:R-:W-:Y:S02]  /*2b50*/  FSETP.GT.AND P0, PT, |R3|, 8.50705917302346158658e+37, PT ;  /* 0x7e8000000300780b */ /* 0x000fe40003f04200 */
[----:B------:R-:W-:-:S04]  /*2b60*/  FSEL R4, R4, 1, !P1 ;  /* 0x3f80000004047808 */ /* 0x000fc80004800000 */
[----:B------:R-:W-:Y:S02]  /*2b70*/  FSEL R4, R4, 0.25, !P0 ;  /* 0x3e80000004047808 */ /* 0x000fe40004000000 */
[----:B------:R-:W-:-:S03]  /*2b80*/  ISETP.NE.AND P0, PT, R2, RZ, PT ;  /* 0x000000ff0200720c */ /* 0x000fc60003f05270 */
[----:B------:R-:W-:Y:S02]  /*2b90*/  FMUL R5, R3, R4 ;  /* 0x0000000403057220 */ /* 0x000fe40000400000 */
[----:B------:R-:W-:Y:S08]  /*2ba0*/  I2F.U16.RZ R3, R9 ;  /* 0x0000000900037306 */ /* 0x000ff0000010d000 */
[----:B------:R-:W0:Y:S02]  /*2bb0*/  MUFU.RCP R5, R5 ;  /* 0x0000000500057308 */ /* 0x000e240000001000 */
[----:B0-----:R-:W-:Y:S01]  /*2bc0*/  FMUL R4, R4, R5 ;  /* 0x0000000504047220 */ /* 0x001fe20000400000 */
[----:B------:R-:W-:-:S04]  /*2bd0*/  IADD3 R5, PT, PT, -R0, RZ, RZ ;  /* 0x000000ff00057210 */ /* 0x000fc80007ffe1ff */
[----:B------:R-:W-:-:S05]  /*2be0*/  IADD3 R4, PT, PT, R4, 0x2, RZ ;  /* 0x0000000204047810 */ /* 0x000fca0007ffe0ff */
[----:B------:R-:W-:Y:S01]  /*2bf0*/  FMUL.RZ R3, R3, R4 ;  /* 0x0000000403037220 */ /* 0x000fe2000040c000 */
[----:B------:R-:W-:Y:S01]  /*2c00*/  IABS R4, R2 ;  /* 0x0000000200047213 */ /* 0x000fe20000000000 */
[----:B------:R-:W-:-:S04]  /*2c10*/  IMAD.MOV.U32 R2, RZ, RZ, R7 ;  /* 0x000000ffff027224 */ /* 0x000fc800078e0007 */
[----:B------:R-:W0:Y:S01]  /*2c20*/  F2I.U32.TRUNC.NTZ R3, R3 ;  /* 0x0000000300037305 */ /* 0x000e22000020f000 */
[----:B------:R-:W-:Y:S01]  /*2c30*/  IMAD.MOV R8, RZ, RZ, -R4 ;  /* 0x000000ffff087224 */ /* 0x000fe200078e0a04 */
[----:B0-----:R-:W-:Y:S01]  /*2c40*/  LOP3.LUT R4, R3, 0xffff, RZ, 0xc0, !PT ;  /* 0x0000ffff03047812 */ /* 0x001fe200078ec0ff */
[----:B------:R-:W-:-:S04]  /*2c50*/  HFMA2 R3, -RZ, RZ, 0, 0 ;  /* 0x00000000ff037431 */ /* 0x000fc800000001ff */
[----:B------:R-:W-:-:S05]  /*2c60*/  IMAD R4, R4, R8, R9 ;  /* 0x0000000804047224 */ /* 0x000fca00078e0209 */
[----:B------:R-:W-:-:S05]  /*2c70*/  LOP3.LUT R5, R5, R4, RZ, 0x3c, !PT ;  /* 0x0000000405057212 */ /* 0x000fca00078e3cff */
[----:B------:R-:W-:Y:S01]  /*2c80*/  IMAD.IADD R5, R0, 0x1, R5 ;  /* 0x0000000100057824 */ /* 0x000fe200078e0205 */
[----:B------:R-:W-:Y:S01]  /*2c90*/  @!P0 MOV R5, 0xffffffff ;  /* 0xffffffff00058802 */ /* 0x000fe20000000f00 */
[----:B------:R-:W-:Y:S06]  /*2ca0*/  RET.REL.NODEC R2 `(_Z15calcWeightedCoviiPKdS0_Pd) ;  /* 0xffffffd002d47950 */ /* 0x000fec0003c3ffff */
.L_x_71:
        /* <DEDUP_REMOVED lines=13> */
.L_x_74:


//--------------------- .nv.shared._ZN3cub18CUB_300001_SM_10006detail8for_each13static_kernelINS2_12policy_hub_t12policy_500_tEmN6thrust24THRUST_300001_SM_1000_NS8cuda_cub20__uninitialized_fill7functorINS7_10device_ptrIdEEdEEEEvT0_T1_ --------------------------
	.section	.nv.shared._ZN3cub18CUB_300001_SM_10006detail8for_each13static_kernelINS2_12policy_hub_t12policy_500_tEmN6thrust24THRUST_300001_SM_1000_NS8cuda_cub20__uninitialized_fill7functorINS7_10device_ptrIdEEdEEEEvT0_T1_,"aw",@nobits
	.sectionflags	@""
	.align	16
	.zero		1024


//--------------------- .nv.shared.reserved.0     --------------------------
	.section	.nv.shared.reserved.0,"aw",@nobits
	.weak		__nv_reservedSMEM_offset_0_alias
	.size		__nv_reservedSMEM_offset_0_alias, 0, 64
	.other		__nv_reservedSMEM_offset_0_alias,@"STO_CUDA_RESERVED_SHARED STV_DEFAULT"
__nv_reservedSMEM_offset_0_alias:
	.zero		0
	.zero		64


//--------------------- .nv.global                --------------------------
	.section	.nv.global,"aw",@nobits
.nv.global:
	.type		_ZN34_INTERNAL_074db3f4_4_k_cu_b29507546thrust24THRUST_300001_SM_1000_NS3seqE,@object
	.size		_ZN34_INTERNAL_074db3f4_4_k_cu_b29507546thrust24THRUST_300001_SM_1000_NS3seqE,(_ZN34_INTERNAL_074db3f4_4_k_cu_b29507544cuda3std3__48in_placeE - _ZN34_INTERNAL_074db3f4_4_k_cu_b29507546thrust24THRUST_300001_SM_1000_NS3seqE)
_ZN34_INTERNAL_074db3f4_4_k_cu_b29507546thrust24THRUST_300001_SM_1000_NS3seqE:
	.zero		1
	.type		_ZN34_INTERNAL_074db3f4_4_k_cu_b29507544cuda3std3__48in_placeE,@object
	.size		_ZN34_INTERNAL_074db3f4_4_k_cu_b29507544cuda3std3__48in_placeE,(_ZN34_INTERNAL_074db3f4_4_k_cu_b29507544cuda3std6ranges3__45__cpo4sizeE - _ZN34_INTERNAL_074db3f4_4_k_cu_b29507544cuda3std3__48in_placeE)
_ZN34_INTERNAL_074db3f4_4_k_cu_b29507544cuda3std3__48in_placeE:
	.zero		1
	.type		_ZN34_INTERNAL_074db3f4_4_k_cu_b29507544cuda3std6ranges3__45__cpo4sizeE,@object
	.size		_ZN34_INTERNAL_074db3f4_4_k_cu_b29507544cuda3std6ranges3__45__cpo4sizeE,(_ZN34_INTERNAL_074db3f4_4_k_cu_b29507546thrust24THRUST_300001_SM_1000_NS12placeholders2_3E - _ZN34_INTERNAL_074db3f4_4_k_cu_b29507544cuda3std6ranges3__45__cpo4sizeE)
_ZN34_INTERNAL_074db3f4_4_k_cu_b29507544cuda3std6ranges3__45__cpo4sizeE:
	.zero		1
	.type		_ZN34_INTERNAL_074db3f4_4_k_cu_b29507546thrust24THRUST_300001_SM_1000_NS12placeholders2_3E,@object
	.size		_ZN34_INTERNAL_074db3f4_4_k_cu_b29507546thrust24THRUST_300001_SM_1000_NS12placeholders2_3E,(_ZN34_INTERNAL_074db3f4_4_k_cu_b29507544cuda3std3__45__cpo6cbeginE - _ZN34_INTERNAL_074db3f4_4_k_cu_b29507546thrust24THRUST_300001_SM_1000_NS12placeholders2_3E)
_ZN34_INTERNAL_074db3f4_4_k_cu_b29507546thrust24THRUST_300001_SM_1000_NS12placeholders2_3E:
	.zero		1
	.type		_ZN34_INTERNAL_074db3f4_4_k_cu_b29507544cuda3std3__45__cpo6cbeginE,@object
	.size		_ZN34_INTERNAL_074db3f4_4_k_cu_b29507544cuda3std3__45__cpo6cbeginE,(_ZN34_INTERNAL_074db3f4_4_k_cu_b29507544cuda3std6ranges3__45__cpo6cbeginE - _ZN34_INTERNAL_074db3f4_4_k_cu_b29507544cuda3std3__45__cpo6cbeginE)
_ZN34_INTERNAL_074db3f4_4_k_cu_b29507544cuda3std3__45__cpo6cbeginE:
	.zero		1
	.type		_ZN34_INTERNAL_074db3f4_4_k_cu_b29507544cuda3std6ranges3__45__cpo6cbeginE,@object
	.size		_ZN34_INTERNAL_074db3f4_4_k_cu_b29507544cuda3std6ranges3__45__cpo6cbeginE,(_ZN34_INTERNAL_074db3f4_4_k_cu_b29507546thrust24THRUST_300001_SM_1000_NS12placeholders2_7E - _ZN34_INTERNAL_074db3f4_4_k_cu_b29507544cuda3std6ranges3__45__cpo6cbeginE)
_ZN34_INTERNAL_074db3f4_4_k_cu_b29507544cuda3std6ranges3__45__cpo6cbeginE:
	.zero		1
	.type		_ZN34_INTERNAL_074db3f4_4_k_cu_b29507546thrust24THRUST_300001_SM_1000_NS12placeholders2_7E,@object
	.size		_ZN34_INTERNAL_074db3f4_4_k_cu_b29507546thrust24THRUST_300001_SM_1000_NS12placeholders2_7E,(_ZN34_INTERNAL_074db3f4_4_k_cu_b29507544cuda3std3__45__cpo7crbeginE - _ZN34_INTERNAL_074db3f4_4_k_cu_b29507546thrust24THRUST_300001_SM_1000_NS12placeholders2_7E)
_ZN34_INTERNAL_074db3f4_4_k_cu_b29507546thrust24THRUST_300001_SM_1000_NS12placeholders2_7E:
	.zero		1
	.type		_ZN34_INTERNAL_074db3f4_4_k_cu_b29507544cuda3std3__45__cpo7crbeginE,@object
	.size		_ZN34_INTERNAL_074db3f4_4_k_cu_b29507544cuda3std3__45__cpo7crbeginE,(_ZN34_INTERNAL_074db3f4_4_k_cu_b29507544cuda3std6ranges3__45__cpo4nextE - _ZN34_INTERNAL_074db3f4_4_k_cu_b29507544cuda3std3__45__cpo7crbeginE)
_ZN34_INTERNAL_074db3f4_4_k_cu_b29507544cuda3std3__45__cpo7crbeginE:
	.zero		1
	.type		_ZN34_INTERNAL_074db3f4_4_k_cu_b29507544cuda3std6ranges3__45__cpo4nextE,@object
	.size		_ZN34_INTERNAL_074db3f4_4_k_cu_b29507544cuda3std6ranges3__45__cpo4nextE,(_ZN34_INTERNAL_074db3f4_4_k_cu_b29507544cuda3std6ranges3__45__cpo4swapE - _ZN34_INTERNAL_074db3f4_4_k_cu_b29507544cuda3std6ranges3__45__cpo4nextE)
_ZN34_INTERNAL_074db3f4_4_k_cu_b29507544cuda3std6ranges3__45__cpo4nextE:
	.zero		1
	.type		_ZN34_INTERNAL_074db3f4_4_k_cu_b29507544cuda3std6ranges3__45__cpo4swapE,@object
	.size		_ZN34_INTERNAL_074db3f4_4_k_cu_b29507544cuda3std6ranges3__45__cpo4swapE,(_ZN34_INTERNAL_074db3f4_4_k_cu_b29507546thrust24THRUST_300001_SM_1000_NS8cuda_cub10par_nosyncE - _ZN34_INTERNAL_074db3f4_4_k_cu_b29507544cuda3std6ranges3__45__cpo4swapE)
_ZN34_INTERNAL_074db3f4_4_k_cu_b29507544cuda3std6ranges3__45__cpo4swapE:
	.zero		1
	.type		_ZN34_INTERNAL_074db3f4_4_k_cu_b29507546thrust24THRUST_300001_SM_1000_NS8cuda_cub10par_nosyncE,@object
	.size		_ZN34_INTERNAL_074db3f4_4_k_cu_b29507546thrust24THRUST_300001_SM_1000_NS8cuda_cub10par_nosyncE,(_ZN34_INTERNAL_074db3f4_4_k_cu_b29507546thrust24THRUST_300001_SM_1000_NS12placeholders2_9E - _ZN34_INTERNAL_074db3f4_4_k_cu_b29507546thrust24THRUST_300001_SM_1000_NS8cuda_cub10par_nosyncE)
_ZN34_INTERNAL_074db3f4_4_k_cu_b29507546thrust24THRUST_300001_SM_1000_NS8cuda_cub10par_nosyncE:
	.zero		1
	.type		_ZN34_INTERNAL_074db3f4_4_k_cu_b29507546thrust24THRUST_300001_SM_1000_NS12placeholders2_9E,@object
	.size		_ZN34_INTERNAL_074db3f4_4_k_cu_b29507546thrust24THRUST_300001_SM_1000_NS12placeholders2_9E,(_ZN34_INTERNAL_074db3f4_4_k_cu_b29507544cuda3std3__436_GLOBAL__N__074db3f4_4_k_cu_b29507546ignoreE - _ZN34_INTERNAL_074db3f4_4_k_cu_b29507546thrust24THRUST_300001_SM_1000_NS12placeholders2_9E)
_ZN34_INTERNAL_074db3f4_4_k_cu_b29507546thrust24THRUST_300001_SM_1000_NS12placeholders2_9E:
	.zero		1
	.type		_ZN34_INTERNAL_074db3f4_4_k_cu_b29507544cuda3std3__436_GLOBAL__N__074db3f4_4_k_cu_b29507546ignoreE,@object
	.size		_ZN34_INTERNAL_074db3f4_4_k_cu_b29507544cuda3std3__436_GLOBAL__N__074db3f4_4_k_cu_b29507546ignoreE,(_ZN34_INTERNAL_074db3f4_4_k_cu_b29507544cuda3std6ranges3__45__cpo4dataE - _ZN34_INTERNAL_074db3f4_4_k_cu_b29507544cuda3std3__436_GLOBAL__N__074db3f4_4_k_cu_b29507546ignoreE)
_ZN34_INTERNAL_074db3f4_4_k_cu_b29507544cuda3std3__436_GLOBAL__N__074db3f4_4_k_cu_b29507546ignoreE:
	.zero		1
	.type		_ZN34_INTERNAL_074db3f4_4_k_cu_b29507544cuda3std6ranges3__45__cpo4dataE,@object
	.size		_ZN34_INTERNAL_074db3f4_4_k_cu_b29507544cuda3std6ranges3__45__cpo4dataE,(_ZN34_INTERNAL_074db3f4_4_k_cu_b29507546thrust24THRUST_300001_SM_1000_NS12placeholders2_1E - _ZN34_INTERNAL_074db3f4_4_k_cu_b29507544cuda3std6ranges3__45__cpo4dataE)
_ZN34_INTERNAL_074db3f4_4_k_cu_b29507544cuda3std6ranges3__45__cpo4dataE:
	.zero		1
	.type		_ZN34_INTERNAL_074db3f4_4_k_cu_b29507546thrust24THRUST_300001_SM_1000_NS12placeholders2_1E,@object
	.size		_ZN34_INTERNAL_074db3f4_4_k_cu_b29507546thrust24THRUST_300001_SM_1000_NS12placeholders2_1E,(_ZN34_INTERNAL_074db3f4_4_k_cu_b29507544cuda3std3__45__cpo5beginE - _ZN34_INTERNAL_074db3f4_4_k_cu_b29507546thrust24THRUST_300001_SM_1000_NS12placeholders2_1E)
_ZN34_INTERNAL_074db3f4_4_k_cu_b29507546thrust24THRUST_300001_SM_1000_NS12placeholders2_1E:
	.zero		1
	.type		_ZN34_INTERNAL_074db3f4_4_k_cu_b29507544cuda3std3__45__cpo5beginE,@object
	.size		_ZN34_INTERNAL_074db3f4_4_k_cu_b29507544cuda3std3__45__cpo5beginE,(_ZN34_INTERNAL_074db3f4_4_k_cu_b29507544cuda3std6ranges3__45__cpo5beginE - _ZN34_INTERNAL_074db3f4_4_k_cu_b29507544cuda3std3__45__cpo5beginE)
_ZN34_INTERNAL_074db3f4_4_k_cu_b29507544cuda3std3__45__cpo5beginE:
	.zero		1
	.type		_ZN34_INTERNAL_074db3f4_4_k_cu_b29507544cuda3std6ranges3__45__cpo5beginE,@object
	.size		_ZN34_INTERNAL_074db3f4_4_k_cu_b29507544cuda3std6ranges3__45__cpo5beginE,(_ZN34_INTERNAL_074db3f4_4_k_cu_b29507546thrust24THRUST_300001_SM_1000_NS12placeholders2_5E - _ZN34_INTERNAL_074db3f4_4_k_cu_b29507544cuda3std6ranges3__45__cpo5beginE)
_ZN34_INTERNAL_074db3f4_4_k_cu_b29507544cuda3std6ranges3__45__cpo5beginE:
	.zero		1
	.type		_ZN34_INTERNAL_074db3f4_4_k_cu_b29507546thrust24THRUST_300001_SM_1000_NS12placeholders2_5E,@object
	.size		_ZN34_INTERNAL_074db3f4_4_k_cu_b29507546thrust24THRUST_300001_SM_1000_NS12placeholders2_5E,(_ZN34_INTERNAL_074db3f4_4_k_cu_b29507544cuda3std3__45__cpo6rbeginE - _ZN34_INTERNAL_074db3f4_4_k_cu_b29507546thrust24THRUST_300001_SM_1000_NS12placeholders2_5E)
_ZN34_INTERNAL_074db3f4_4_k_cu_b29507546thrust24THRUST_300001_SM_1000_NS12placeholders2_5E:
	.zero		1
	.type		_ZN34_INTERNAL_074db3f4_4_k_cu_b29507544cuda3std3__45__cpo6rbeginE,@object
	.size		_ZN34_INTERNAL_074db3f4_4_k_cu_b29507544cuda3std3__45__cpo6rbeginE,(_ZN34_INTERNAL_074db3f4_4_k_cu_b29507544cuda3std6ranges3__45__cpo7advanceE - _ZN34_INTERNAL_074db3f4_4_k_cu_b29507544cuda3std3__45__cpo6rbeginE)
_ZN34_INTERNAL_074db3f4_4_k_cu_b29507544cuda3std3__45__cpo6rbeginE:
	.zero		1
	.type		_ZN34_INTERNAL_074db3f4_4_k_cu_b29507544cuda3std6ranges3__45__cpo7advanceE,@object
	.size		_ZN34_INTERNAL_074db3f4_4_k_cu_b29507544cuda3std6ranges3__45__cpo7advanceE,(_ZN34_INTERNAL_074db3f4_4_k_cu_b29507544cuda3std3__47nulloptE - _ZN34_INTERNAL_074db3f4_4_k_cu_b29507544cuda3std6ranges3__45__cpo7advanceE)
_ZN34_INTERNAL_074db3f4_4_k_cu_b29507544cuda3std6ranges3__45__cpo7advanceE:
	.zero		1
	.type		_ZN34_INTERNAL_074db3f4_4_k_cu_b29507544cuda3std3__47nulloptE,@object
	.size		_ZN34_INTERNAL_074db3f4_4_k_cu_b29507544cuda3std3__47nulloptE,(_ZN34_INTERNAL_074db3f4_4_k_cu_b29507544cuda3std6ranges3__45__cpo8distanceE - _ZN34_INTERNAL_074db3f4_4_k_cu_b29507544cuda3std3__47nulloptE)
_ZN34_INTERNAL_074db3f4_4_k_cu_b29507544cuda3std3__47nulloptE:
	.zero		1
	.type		_ZN34_INTERNAL_074db3f4_4_k_cu_b29507544cuda3std6ranges3__45__cpo8distanceE,@object
	.size		_ZN34_INTERNAL_074db3f4_4_k_cu_b29507544cuda3std6ranges3__45__cpo8distanceE,(_ZN34_INTERNAL_074db3f4_4_k_cu_b29507546thrust24THRUST_300001_SM_1000_NS12placeholders3_10E - _ZN34_INTERNAL_074db3f4_4_k_cu_b29507544cuda3std6ranges3__45__cpo8distanceE)
_ZN34_INTERNAL_074db3f4_4_k_cu_b29507544cuda3std6ranges3__45__cpo8distanceE:
	.zero		1
	.type		_ZN34_INTERNAL_074db3f4_4_k_cu_b29507546thrust24THRUST_300001_SM_1000_NS12placeholders3_10E,@object
	.size		_ZN34_INTERNAL_074db3f4_4_k_cu_b29507546thrust24THRUST_300001_SM_1000_NS12placeholders3_10E,(_ZN34_INTERNAL_074db3f4_4_k_cu_b29507544cuda3std3__419piecewise_constructE - _ZN34_INTERNAL_074db3f4_4_k_cu_b29507546thrust24THRUST_300001_SM_1000_NS12placeholders3_10E)
_ZN34_INTERNAL_074db3f4_4_k_cu_b29507546thrust24THRUST_300001_SM_1000_NS12placeholders3_10E:
	.zero		1
	.type		_ZN34_INTERNAL_074db3f4_4_k_cu_b29507544cuda3std3__419piecewise_constructE,@object
	.size		_ZN34_INTERNAL_074db3f4_4_k_cu_b29507544cuda3std3__419piecewise_constructE,(_ZN34_INTERNAL_074db3f4_4_k_cu_b29507544cuda3std6ranges3__45__cpo5cdataE - _ZN34_INTERNAL_074db3f4_4_k_cu_b29507544cuda3std3__419piecewise_constructE)
_ZN34_INTERNAL_074db3f4_4_k_cu_b29507544cuda3std3__419piecewise_constructE:
	.zero		1
	.type		_ZN34_INTERNAL_074db3f4_4_k_cu_b29507544cuda3std6ranges3__45__cpo5cdataE,@object
	.size		_ZN34_INTERNAL_074db3f4_4_k_cu_b29507544cuda3std6ranges3__45__cpo5cdataE,(_ZN34_INTERNAL_074db3f4_4_k_cu_b29507546thrust24THRUST_300001_SM_1000_NS12placeholders2_2E - _ZN34_INTERNAL_074db3f4_4_k_cu_b29507544cuda3std6ranges3__45__cpo5cdataE)
_ZN34_INTERNAL_074db3f4_4_k_cu_b29507544cuda3std6ranges3__45__cpo5cdataE:
	.zero		1
	.type		_ZN34_INTERNAL_074db3f4_4_k_cu_b29507546thrust24THRUST_300001_SM_1000_NS12placeholders2_2E,@object
	.size		_ZN34_INTERNAL_074db3f4_4_k_cu_b29507546thrust24THRUST_300001_SM_1000_NS12placeholders2_2E,(_ZN34_INTERNAL_074db3f4_4_k_cu_b29507544cuda3std3__45__cpo3endE - _ZN34_INTERNAL_074db3f4_4_k_cu_b29507546thrust24THRUST_300001_SM_1000_NS12placeholders2_2E)
_ZN34_INTERNAL_074db3f4_4_k_cu_b29507546thrust24THRUST_300001_SM_1000_NS12placeholders2_2E:
	.zero		1
	.type		_ZN34_INTERNAL_074db3f4_4_k_cu_b29507544cuda3std3__45__cpo3endE,@object
	.size		_ZN34_INTERNAL_074db3f4_4_k_cu_b29507544cuda3std3__45__cpo3endE,(_ZN34_INTERNAL_074db3f4_4_k_cu_b29507544cuda3std6ranges3__45__cpo3endE - _ZN34_INTERNAL_074db3f4_4_k_cu_b29507544cuda3std3__45__cpo3endE)
_ZN34_INTERNAL_074db3f4_4_k_cu_b29507544cuda3std3__45__cpo3endE:
	.zero		1
	.type		_ZN34_INTERNAL_074db3f4_4_k_cu_b29507544cuda3std6ranges3__45__cpo3endE,@object
	.size		_ZN34_INTERNAL_074db3f4_4_k_cu_b29507544cuda3std6ranges3__45__cpo3endE,(_ZN34_INTERNAL_074db3f4_4_k_cu_b29507546thrust24THRUST_300001_SM_1000_NS12placeholders2_6E - _ZN34_INTERNAL_074db3f4_4_k_cu_b29507544cuda3std6ranges3__45__cpo3endE)
_ZN34_INTERNAL_074db3f4_4_k_cu_b29507544cuda3std6ranges3__45__cpo3endE:
	.zero		1
	.type		_ZN34_INTERNAL_074db3f4_4_k_cu_b29507546thrust24THRUST_300001_SM_1000_NS12placeholders2_6E,@object
	.size		_ZN34_INTERNAL_074db3f4_4_k_cu_b29507546thrust24THRUST_300001_SM_1000_NS12placeholders2_6E,(_ZN34_INTERNAL_074db3f4_4_k_cu_b29507544cuda3std3__45__cpo4rendE - _ZN34_INTERNAL_074db3f4_4_k_cu_b29507546thrust24THRUST_300001_SM_1000_NS12placeholders2_6E)
_ZN34_INTERNAL_074db3f4_4_k_cu_b29507546thrust24THRUST_300001_SM_1000_NS12placeholders2_6E:
	.zero		1
	.type		_ZN34_INTERNAL_074db3f4_4_k_cu_b29507544cuda3std3__45__cpo4rendE,@object
	.size		_ZN34_INTERNAL_074db3f4_4_k_cu_b29507544cuda3std3__45__cpo4rendE,(_ZN34_INTERNAL_074db3f4_4_k_cu_b29507544cuda3std6ranges3__45__cpo9iter_swapE - _ZN34_INTERNAL_074db3f4_4_k_cu_b29507544cuda3std3__45__cpo4rendE)
_ZN34_INTERNAL_074db3f4_4_k_cu_b29507544cuda3std3__45__cpo4rendE:
	.zero		1
	.type		_ZN34_INTERNAL_074db3f4_4_k_cu_b29507544cuda3std6ranges3__45__cpo9iter_swapE,@object
	.size		_ZN34_INTERNAL_074db3f4_4_k_cu_b29507544cuda3std6ranges3__45__cpo9iter_swapE,(_ZN34_INTERNAL_074db3f4_4_k_cu_b29507544cuda3std3__48unexpectE - _ZN34_INTERNAL_074db3f4_4_k_cu_b29507544cuda3std6ranges3__45__cpo9iter_swapE)
_ZN34_INTERNAL_074db3f4_4_k_cu_b29507544cuda3std6ranges3__45__cpo9iter_swapE:
	.zero		1
	.type		_ZN34_INTERNAL_074db3f4_4_k_cu_b29507544cuda3std3__48unexpectE,@object
	.size		_ZN34_INTERNAL_074db3f4_4_k_cu_b29507544cuda3std3__48unexpectE,(_ZN34_INTERNAL_074db3f4_4_k_cu_b29507546thrust24THRUST_300001_SM_1000_NS8cuda_cub3parE - _ZN34_INTERNAL_074db3f4_4_k_cu_b29507544cuda3std3__48unexpectE)
_ZN34_INTERNAL_074db3f4_4_k_cu_b29507544cuda3std3__48unexpectE:
	.zero		1
	.type		_ZN34_INTERNAL_074db3f4_4_k_cu_b29507546thrust24THRUST_300001_SM_1000_NS8cuda_cub3parE,@object
	.size		_ZN34_INTERNAL_074db3f4_4_k_cu_b29507546thrust24THRUST_300001_SM_1000_NS8cuda_cub3parE,(_ZN34_INTERNAL_074db3f4_4_k_cu_b29507546thrust24THRUST_300001_SM_1000_NS12placeholders2_4E - _ZN34_INTERNAL_074db3f4_4_k_cu_b29507546thrust24THRUST_300001_SM_1000_NS8cuda_cub3parE)
_ZN34_INTERNAL_074db3f4_4_k_cu_b29507546thrust24THRUST_300001_SM_1000_NS8cuda_cub3parE:
	.zero		1
	.type		_ZN34_INTERNAL_074db3f4_4_k_cu_b29507546thrust24THRUST_300001_SM_1000_NS12placeholders2_4E,@object
	.size		_ZN34_INTERNAL_074db3f4_4_k_cu_b29507546thrust24THRUST_300001_SM_1000_NS12placeholders2_4E,(_ZN34_INTERNAL_074db3f4_4_k_cu_b29507544cuda3std3__45__cpo4cendE - _ZN34_INTERNAL_074db3f4_4_k_cu_b29507546thrust24THRUST_300001_SM_1000_NS12placeholders2_4E)
_ZN34_INTERNAL_074db3f4_4_k_cu_b29507546thrust24THRUST_300001_SM_1000_NS12placeholders2_4E:
	.zero		1
	.type		_ZN34_INTERNAL_074db3f4_4_k_cu_b29507544cuda3std3__45__cpo4cendE,@object
	.size		_ZN34_INTERNAL_074db3f4_4_k_cu_b29507544cuda3std3__45__cpo4cendE,(_ZN34_INTERNAL_074db3f4_4_k_cu_b29507544cuda3std6ranges3__45__cpo4cendE - _ZN34_INTERNAL_074db3f4_4_k_cu_b29507544cuda3std3__45__cpo4cendE)
_ZN34_INTERNAL_074db3f4_4_k_cu_b29507544cuda3std3__45__cpo4cendE:
	.zero		1
	.type		_ZN34_INTERNAL_074db3f4_4_k_cu_b29507544cuda3std6ranges3__45__cpo4cendE,@object
	.size		_ZN34_INTERNAL_074db3f4_4_k_cu_b29507544cuda3std6ranges3__45__cpo4cendE,(_ZN34_INTERNAL_074db3f4_4_k_cu_b29507544cuda3std3__420unreachable_sentinelE - _ZN34_INTERNAL_074db3f4_4_k_cu_b29507544cuda3std6ranges3__45__cpo4cendE)
_ZN34_INTERNAL_074db3f4_4_k_cu_b29507544cuda3std6ranges3__45__cpo4cendE:
	.zero		1
	.type		_ZN34_INTERNAL_074db3f4_4_k_cu_b29507544cuda3std3__420unreachable_sentinelE,@object
	.size		_ZN34_INTERNAL_074db3f4_4_k_cu_b29507544cuda3std3__420unreachable_sentinelE,(_ZN34_INTERNAL_074db3f4_4_k_cu_b29507544cuda3std6ranges3__45__cpo5ssizeE - _ZN34_INTERNAL_074db3f4_4_k_cu_b29507544cuda3std3__420unreachable_sentinelE)
_ZN34_INTERNAL_074db3f4_4_k_cu_b29507544cuda3std3__420unreachable_sentinelE:
	.zero		1
	.type		_ZN34_INTERNAL_074db3f4_4_k_cu_b29507544cuda3std6ranges3__45__cpo5ssizeE,@object
	.size		_ZN34_INTERNAL_074db3f4_4_k_cu_b29507544cuda3std6ranges3__45__cpo5ssizeE,(_ZN34_INTERNAL_074db3f4_4_k_cu_b29507546thrust24THRUST_300001_SM_1000_NS12placeholders2_8E - _ZN34_INTERNAL_074db3f4_4_k_cu_b29507544cuda3std6ranges3__45__cpo5ssizeE)
_ZN34_INTERNAL_074db3f4_4_k_cu_b29507544cuda3std6ranges3__45__cpo5ssizeE:
	.zero		1
	.type		_ZN34_INTERNAL_074db3f4_4_k_cu_b29507546thrust24THRUST_300001_SM_1000_NS12placeholders2_8E,@object
	.size		_ZN34_INTERNAL_074db3f4_4_k_cu_b29507546thrust24THRUST_300001_SM_1000_NS12placeholders2_8E,(_ZN34_INTERNAL_074db3f4_4_k_cu_b29507544cuda3std3__45__cpo5crendE - _ZN34_INTERNAL_074db3f4_4_k_cu_b29507546thrust24THRUST_300001_SM_1000_NS12placeholders2_8E)
_ZN34_INTERNAL_074db3f4_4_k_cu_b29507546thrust24THRUST_300001_SM_1000_NS12placeholders2_8E:
	.zero		1
	.type		_ZN34_INTERNAL_074db3f4_4_k_cu_b29507544cuda3std3__45__cpo5crendE,@object
	.size		_ZN34_INTERNAL_074db3f4_4_k_cu_b29507544cuda3std3__45__cpo5crendE,(_ZN34_INTERNAL_074db3f4_4_k_cu_b29507544cuda3std6ranges3__45__cpo4prevE - _ZN34_INTERNAL_074db3f4_4_k_cu_b29507544cuda3std3__45__cpo5crendE)
_ZN34_INTERNAL_074db3f4_4_k_cu_b29507544cuda3std3__45__cpo5crendE:
	.zero		1
	.type		_ZN34_INTERNAL_074db3f4_4_k_cu_b29507544cuda3std6ranges3__45__cpo4prevE,@object
	.size		_ZN34_INTERNAL_074db3f4_4_k_cu_b29507544cuda3std6ranges3__45__cpo4prevE,(_ZN34_INTERNAL_074db3f4_4_k_cu_b29507544cuda3std6ranges3__45__cpo9iter_moveE - _ZN34_INTERNAL_074db3f4_4_k_cu_b29507544cuda3std6ranges3__45__cpo4prevE)
_ZN34_INTERNAL_074db3f4_4_k_cu_b29507544cuda3std6ranges3__45__cpo4prevE:
	.zero		1
	.type		_ZN34_INTERNAL_074db3f4_4_k_cu_b29507544cuda3std6ranges3__45__cpo9iter_moveE,@object
	.size		_ZN34_INTERNAL_074db3f4_4_k_cu_b29507544cuda3std6ranges3__45__cpo9iter_moveE,(_ZN34_INTERNAL_074db3f4_4_k_cu_b29507546thrust24THRUST_300001_SM_1000_NS6system6detail10sequential3seqE - _ZN34_INTERNAL_074db3f4_4_k_cu_b29507544cuda3std6ranges3__45__cpo9iter_moveE)
_ZN34_INTERNAL_074db3f4_4_k_cu_b29507544cuda3std6ranges3__45__cpo9iter_moveE:
	.zero		1
	.type		_ZN34_INTERNAL_074db3f4_4_k_cu_b29507546thrust24THRUST_300001_SM_1000_NS6system6detail10sequential3seqE,@object
	.size		_ZN34_INTERNAL_074db3f4_4_k_cu_b29507546thrust24THRUST_300001_SM_1000_NS6system6detail10sequential3seqE,(.L_31 - _ZN34_INTERNAL_074db3f4_4_k_cu_b29507546thrust24THRUST_300001_SM_1000_NS6system6detail10sequential3seqE)
_ZN34_INTERNAL_074db3f4_4_k_cu_b29507546thrust24THRUST_300001_SM_1000_NS6system6detail10sequential3seqE:
	.zero		1
.L_31:


//--------------------- .nv.shared._ZN3cub18CUB_300001_SM_10006detail8for_each13static_kernelINS2_12policy_hub_t12policy_500_tEmN6thrust24THRUST_300001_SM_1000_NS8cuda_cub20__uninitialized_fill7functorINS7_10device_ptrIfEEfEEEEvT0_T1_ --------------------------
	.section	.nv.shared._ZN3cub18CUB_300001_SM_10006detail8for_each13static_kernelINS2_12policy_hub_t12policy_500_tEmN6thrust24THRUST_300001_SM_1000_NS8cuda_cub20__uninitialized_fill7functorINS7_10device_ptrIfEEfEEEEvT0_T1_,"aw",@nobits
	.sectionflags	@""
	.align	16
	.zero		1024


//--------------------- .nv.shared._ZN3cub18CUB_300001_SM_10006detail11EmptyKernelIvEEvv --------------------------
	.section	.nv.shared._ZN3cub18CUB_300001_SM_10006detail11EmptyKernelIvEEvv,"aw",@nobits
	.sectionflags	@""
	.align	16
	.zero		1024


//--------------------- .nv.shared._Z14sqrtScaledCopyIdEviiPKT_S2_PS0_ --------------------------
	.section	.nv.shared._Z14sqrtScaledCopyIdEviiPKT_S2_PS0_,"aw",@nobits
	.sectionflags	@""
	.align	16
	.zero		1024


//--------------------- .nv.shared._Z10sumColumnsIdEviiPKT_PS0_ --------------------------
	.section	.nv.shared._Z10sumColumnsIdEviiPKT_PS0_,"aw",@nobits
	.sectionflags	@""
	.align	16
	.zero		1024


//--------------------- .nv.shared._Z14sqrtScaledCopyIfEviiPKT_S2_PS0_ --------------------------
	.section	.nv.shared._Z14sqrtScaledCopyIfEviiPKT_S2_PS0_,"aw",@nobits
	.sectionflags	@""
	.align	16
	.zero		1024


//--------------------- .nv.shared._Z10sumColumnsIfEviiPKT_PS0_ --------------------------
	.section	.nv.shared._Z10sumColumnsIfEviiPKT_PS0_,"aw",@nobits
	.sectionflags	@""
	.align	16
	.zero		1024


//--------------------- .nv.shared._Z15calcWeightedCoviiPKfS0_Pf --------------------------
	.section	.nv.shared._Z15calcWeightedCoviiPKfS0_Pf,"aw",@nobits
	.sectionflags	@""
	.align	16
	.zero		1024


//--------------------- .nv.shared._Z15calcWeightedCoviiPKdS0_Pd --------------------------
	.section	.nv.shared._Z15calcWeightedCoviiPKdS0_Pd,"aw",@nobits
	.sectionflags	@""
	.align	16
	.zero		1024


//--------------------- .nv.constant0._ZN3cub18CUB_300001_SM_10006detail8for_each13static_kernelINS2_12policy_hub_t12policy_500_tEmN6thrust24THRUST_300001_SM_1000_NS8cuda_cub20__uninitialized_fill7functorINS7_10device_ptrIdEEdEEEEvT0_T1_ --------------------------
	.section	.nv.constant0._ZN3cub18CUB_300001_SM_10006detail8for_each13static_kernelINS2_12policy_hub_t12policy_500_tEmN6thrust24THRUST_300001_SM_1000_NS8cuda_cub20__uninitialized_fill7functorINS7_10device_ptrIdEEdEEEEvT0_T1_,"a",@progbits
	.sectionflags	@""
	.align	4
.nv.constant0._ZN3cub18CUB_300001_SM_10006detail8for_each13static_kernelINS2_12policy_hub_t12policy_500_tEmN6thrust24THRUST_300001_SM_1000_NS8cuda_cub20__uninitialized_fill7functorINS7_10device_ptrIdEEdEEEEvT0_T1_:
	.zero		920


//--------------------- .nv.constant0._ZN3cub18CUB_300001_SM_10006detail8for_each13static_kernelINS2_12policy_hub_t12policy_500_tEmN6thrust24THRUST_300001_SM_1000_NS8cuda_cub20__uninitialized_fill7functorINS7_10device_ptrIfEEfEEEEvT0_T1_ --------------------------
	.section	.nv.constant0._ZN3cub18CUB_300001_SM_10006detail8for_each13static_kernelINS2_12policy_hub_t12policy_500_tEmN6thrust24THRUST_300001_SM_1000_NS8cuda_cub20__uninitialized_fill7functorINS7_10device_ptrIfEEfEEEEvT0_T1_,"a",@progbits
	.sectionflags	@""
	.align	4
.nv.constant0._ZN3cub18CUB_300001_SM_10006detail8for_each13static_kernelINS2_12policy_hub_t12policy_500_tEmN6thrust24THRUST_300001_SM_1000_NS8cuda_cub20__uninitialized_fill7functorINS7_10device_ptrIfEEfEEEEvT0_T1_:
	.zero		920


//--------------------- .nv.constant0._ZN3cub18CUB_300001_SM_10006detail11EmptyKernelIvEEvv --------------------------
	.section	.nv.constant0._ZN3cub18CUB_300001_SM_10006detail11EmptyKernelIvEEvv,"a",@progbits
	.sectionflags	@""
	.align	4
.nv.constant0._ZN3cub18CUB_300001_SM_10006detail11EmptyKernelIvEEvv:
	.zero		896


//--------------------- .nv.constant0._Z14sqrtScaledCopyIdEviiPKT_S2_PS0_ --------------------------
	.section	.nv.constant0._Z14sqrtScaledCopyIdEviiPKT_S2_PS0_,"a",@progbits
	.sectionflags	@""
	.align	4
.nv.constant0._Z14sqrtScaledCopyIdEviiPKT_S2_PS0_:
	.zero		928


//--------------------- .nv.constant0._Z10sumColumnsIdEviiPKT_PS0_ --------------------------
	.section	.nv.constant0._Z10sumColumnsIdEviiPKT_PS0_,"a",@progbits
	.sectionflags	@""
	.align	4
.nv.constant0._Z10sumColumnsIdEviiPKT_PS0_:
	.zero		920


//--------------------- .nv.constant0._Z14sqrtScaledCopyIfEviiPKT_S2_PS0_ --------------------------
	.section	.nv.constant0._Z14sqrtScaledCopyIfEviiPKT_S2_PS0_,"a",@progbits
	.sectionflags	@""
	.align	4
.nv.constant0._Z14sqrtScaledCopyIfEviiPKT_S2_PS0_:
	.zero		928


//--------------------- .nv.constant0._Z10sumColumnsIfEviiPKT_PS0_ --------------------------
	.section	.nv.constant0._Z10sumColumnsIfEviiPKT_PS0_,"a",@progbits
	.sectionflags	@""
	.align	4
.nv.constant0._Z10sumColumnsIfEviiPKT_PS0_:
	.zero		920


//--------------------- .nv.constant0._Z15calcWeightedCoviiPKfS0_Pf --------------------------
	.section	.nv.constant0._Z15calcWeightedCoviiPKfS0_Pf,"a",@progbits
	.sectionflags	@""
	.align	4
.nv.constant0._Z15calcWeightedCoviiPKfS0_Pf:
	.zero		928


//--------------------- .nv.constant0._Z15calcWeightedCoviiPKdS0_Pd --------------------------
	.section	.nv.constant0._Z15calcWeightedCoviiPKdS0_Pd,"a",@progbits
	.sectionflags	@""
	.align	4
.nv.constant0._Z15calcWeightedCoviiPKdS0_Pd:
	.zero		928


//--------------------- SYMBOLS --------------------------

	.type		.nv.reservedSmem.offset0,@object
	.size		.nv.reservedSmem.offset0,0x4
	.type		.nv.reservedSmem.cap,@object
	.size		.nv.reservedSmem.cap,0x4
